	.target	sm_100a

	.elftype	@"ET_EXEC"


//--------------------- .note.nv.tkinfo           --------------------------
	.section	.note.nv.tkinfo,"",@"SHT_NOTE"
	.sectionflags	@"SHF_NOTE_NV_TKINFO"
	.tkinfo
        /*0018*/ 	.word	0x00000002
        /*0030*/ 	.string	""
        /*0030*/ 	.string	"ptxas"
        /*0030*/ 	.string	"Cuda compilation tools, release 13.0, V13.0.88"
        /*0030*/ 	.string	"Build cuda_13.0.r13.0/compiler.36424714_0"
        /*0030*/ 	.string	"-arch sm_100a -m 64 "



//--------------------- .note.nv.cuinfo           --------------------------
	.section	.note.nv.cuinfo,"",@"SHT_NOTE"
	.sectionflags	@"SHF_NOTE_NV_CUINFO"
        /*0018*/ 	.short	0x0002
        /*001a*/ 	.short	0x0064
        /*001c*/ 	.short	0x0082
	.zero		2


//--------------------- .nv.info                  --------------------------
	.section	.nv.info,"",@"SHT_CUDA_INFO"
	.align	4


	//----- nvinfo : EIATTR_REGCOUNT
	.align		4
        /*0000*/ 	.byte	0x04, 0x2f
        /*0002*/ 	.short	(.L_19 - .L_18)
	.align		4
.L_18:
        /*0004*/ 	.word	index@(_ZN7cutlass13device_kernelINS_4gemm6kernel13GemmUniversalIN4cute5tupleIJiiiiEEENS1_10collective13CollectiveMmaINS1_35MainloopSm100TmaUmmaWarpSpecializedILi5ELi2ELi2ENS5_IJNS4_1CILi4EEENSA_ILi1EEESC_EEEEENS5_IJNSA_ILi256EEESF_NSA_ILi32EEEEEEfNS5_IJlSC_lEEEfSI_NS4_8TiledMMAINS4_8MMA_AtomIJNS4_23SM100_MMA_TF32_2x1SM_SSINS_10tfloat32_tESM_fLi256ELi256ELNS4_4UMMA5MajorE0ELSO_0ELNSN_7ScaleInE0ELSP_0EEEEEENS4_6LayoutINS5_IJSC_SC_SC_EEENS5_IJNSA_ILi0EEESU_SU_EEEEENS5_IJNS4_10UnderscoreESX_SX_EEEEENS4_18SM100_TMA_2SM_LOADENS4_14ComposedLayoutINS4_7SwizzleILi3ELi4ELi3EEENS4_18smem_ptr_flag_bitsILi32EEENSS_INS5_IJNSA_ILi8EEESG_EEENS5_IJSG_SC_EEEEEEEvNS4_8identityENS4_28SM100_TMA_2SM_LOAD_MULTICASTES1A_vS1B_EENS_8epilogue10collective18CollectiveEpilogueINS1E_23Sm100TmaWarpSpecializedILi4ELi2ELi32ELb1ELb0EEEJNS5_IJNSA_ILi128EEESF_SG_EEENS5_IJNSS_IS1J_SC_EENSS_ISG_SC_EEEEEfSI_fSI_NS1E_6fusion15FusionCallbacksIS1I_NS1O_17LinearCombinationIffffLNS_15FloatRoundStyleE2EEES1K_S1N_JEEENS4_5SM1004TMEM4LOAD26SM100_TMEM_LOAD_32dp32b32xENS4_13SM90_TMA_LOADES1A_NS4_39AutoVectorizingCopyWithAssumedAlignmentILi128EEENS4_14SM90_TMA_STOREES1A_S20_S20_EEEvvEEEEvNT_6ParamsE)
        /*0008*/ 	.word	0x00000078


	//----- nvinfo : EIATTR_FRAME_SIZE
	.align		4
.L_19:
        /*000c*/ 	.byte	0x04, 0x11
        /*000e*/ 	.short	(.L_21 - .L_20)
	.align		4
.L_20:
        /*0010*/ 	.word	index@($__internal_2_$__cuda_sm10x_tcgen05_guardrail_trap_unallocated_columns_being_dealloced)
        /*0014*/ 	.word	0x00000000


	//----- nvinfo : EIATTR_FRAME_SIZE
	.align		4
.L_21:
        /*0018*/ 	.byte	0x04, 0x11
        /*001a*/ 	.short	(.L_23 - .L_22)
	.align		4
.L_22:
        /*001c*/ 	.word	index@($__internal_1_$__cuda_sm10x_tcgen05_guardrail_trap_phase_invalid_during_alloc)
        /*0020*/ 	.word	0x00000000


	//----- nvinfo : EIATTR_FRAME_SIZE
	.align		4
.L_23:
        /*0024*/ 	.byte	0x04, 0x11
        /*0026*/ 	.short	(.L_25 - .L_24)
	.align		4
.L_24:
        /*0028*/ 	.word	index@($__internal_0_$__cuda_sm10x_tcgen05_guardrail_trap_col_being_dealloced_not_returned_by_alloc)
        /*002c*/ 	.word	0x00000000


	//----- nvinfo : EIATTR_FRAME_SIZE
	.align		4
.L_25:
        /*0030*/ 	.byte	0x04, 0x11
        /*0032*/ 	.short	(.L_27 - .L_26)
	.align		4
.L_26:
        /*0034*/ 	.word	index@(_ZN7cutlass13device_kernelINS_4gemm6kernel13GemmUniversalIN4cute5tupleIJiiiiEEENS1_10collective13CollectiveMmaINS1_35MainloopSm100TmaUmmaWarpSpecializedILi5ELi2ELi2ENS5_IJNS4_1CILi4EEENSA_ILi1EEESC_EEEEENS5_IJNSA_ILi256EEESF_NSA_ILi32EEEEEEfNS5_IJlSC_lEEEfSI_NS4_8TiledMMAINS4_8MMA_AtomIJNS4_23SM100_MMA_TF32_2x1SM_SSINS_10tfloat32_tESM_fLi256ELi256ELNS4_4UMMA5MajorE0ELSO_0ELNSN_7ScaleInE0ELSP_0EEEEEENS4_6LayoutINS5_IJSC_SC_SC_EEENS5_IJNSA_ILi0EEESU_SU_EEEEENS5_IJNS4_10UnderscoreESX_SX_EEEEENS4_18SM100_TMA_2SM_LOADENS4_14ComposedLayoutINS4_7SwizzleILi3ELi4ELi3EEENS4_18smem_ptr_flag_bitsILi32EEENSS_INS5_IJNSA_ILi8EEESG_EEENS5_IJSG_SC_EEEEEEEvNS4_8identityENS4_28SM100_TMA_2SM_LOAD_MULTICASTES1A_vS1B_EENS_8epilogue10collective18CollectiveEpilogueINS1E_23Sm100TmaWarpSpecializedILi4ELi2ELi32ELb1ELb0EEEJNS5_IJNSA_ILi128EEESF_SG_EEENS5_IJNSS_IS1J_SC_EENSS_ISG_SC_EEEEEfSI_fSI_NS1E_6fusion15FusionCallbacksIS1I_NS1O_17LinearCombinationIffffLNS_15FloatRoundStyleE2EEES1K_S1N_JEEENS4_5SM1004TMEM4LOAD26SM100_TMEM_LOAD_32dp32b32xENS4_13SM90_TMA_LOADES1A_NS4_39AutoVectorizingCopyWithAssumedAlignmentILi128EEENS4_14SM90_TMA_STOREES1A_S20_S20_EEEvvEEEEvNT_6ParamsE)
        /*0038*/ 	.word	0x00000000


	//----- nvinfo : EIATTR_MIN_STACK_SIZE
	.align		4
.L_27:
        /*003c*/ 	.byte	0x04, 0x12
        /*003e*/ 	.short	(.L_29 - .L_28)
	.align		4
.L_28:
        /*0040*/ 	.word	index@(_ZN7cutlass13device_kernelINS_4gemm6kernel13GemmUniversalIN4cute5tupleIJiiiiEEENS1_10collective13CollectiveMmaINS1_35MainloopSm100TmaUmmaWarpSpecializedILi5ELi2ELi2ENS5_IJNS4_1CILi4EEENSA_ILi1EEESC_EEEEENS5_IJNSA_ILi256EEESF_NSA_ILi32EEEEEEfNS5_IJlSC_lEEEfSI_NS4_8TiledMMAINS4_8MMA_AtomIJNS4_23SM100_MMA_TF32_2x1SM_SSINS_10tfloat32_tESM_fLi256ELi256ELNS4_4UMMA5MajorE0ELSO_0ELNSN_7ScaleInE0ELSP_0EEEEEENS4_6LayoutINS5_IJSC_SC_SC_EEENS5_IJNSA_ILi0EEESU_SU_EEEEENS5_IJNS4_10UnderscoreESX_SX_EEEEENS4_18SM100_TMA_2SM_LOADENS4_14ComposedLayoutINS4_7SwizzleILi3ELi4ELi3EEENS4_18smem_ptr_flag_bitsILi32EEENSS_INS5_IJNSA_ILi8EEESG_EEENS5_IJSG_SC_EEEEEEEvNS4_8identityENS4_28SM100_TMA_2SM_LOAD_MULTICASTES1A_vS1B_EENS_8epilogue10collective18CollectiveEpilogueINS1E_23Sm100TmaWarpSpecializedILi4ELi2ELi32ELb1ELb0EEEJNS5_IJNSA_ILi128EEESF_SG_EEENS5_IJNSS_IS1J_SC_EENSS_ISG_SC_EEEEEfSI_fSI_NS1E_6fusion15FusionCallbacksIS1I_NS1O_17LinearCombinationIffffLNS_15FloatRoundStyleE2EEES1K_S1N_JEEENS4_5SM1004TMEM4LOAD26SM100_TMEM_LOAD_32dp32b32xENS4_13SM90_TMA_LOADES1A_NS4_39AutoVectorizingCopyWithAssumedAlignmentILi128EEENS4_14SM90_TMA_STOREES1A_S20_S20_EEEvvEEEEvNT_6ParamsE)
        /*0044*/ 	.word	0x00000000
.L_29:


//--------------------- .nv.compat                --------------------------
	.section	.nv.compat,"",@"SHT_CUDA_COMPAT_INFO"
	.align	4
        /*0000*/ 	.byte	0x02, 0x09, 0x01, 0x00, 0x02, 0x02, 0x02, 0x00, 0x02, 0x05, 0x05, 0x00, 0x03, 0x07, 0x01, 0x01
        /*0010*/ 	.byte	0x02, 0x03, 0x01, 0x00, 0x02, 0x06, 0x01, 0x00, 0x04, 0x0b, 0x08, 0x00, 0x09, 0x00, 0x00, 0x00
        /*0020*/ 	.byte	0x00, 0x00, 0x00, 0x00


//--------------------- .nv.info._ZN7cutlass13device_kernelINS_4gemm6kernel13GemmUniversalIN4cute5tupleIJiiiiEEENS1_10collective13CollectiveMmaINS1_35MainloopSm100TmaUmmaWarpSpecializedILi5ELi2ELi2ENS5_IJNS4_1CILi4EEENSA_ILi1EEESC_EEEEENS5_IJNSA_ILi256EEESF_NSA_ILi32EEEEEEfNS5_IJlSC_lEEEfSI_NS4_8TiledMMAINS4_8MMA_AtomIJNS4_23SM100_MMA_TF32_2x1SM_SSINS_10tfloat32_tESM_fLi256ELi256ELNS4_4UMMA5MajorE0ELSO_0ELNSN_7ScaleInE0ELSP_0EEEEEENS4_6LayoutINS5_IJSC_SC_SC_EEENS5_IJNSA_ILi0EEESU_SU_EEEEENS5_IJNS4_10UnderscoreESX_SX_EEEEENS4_18SM100_TMA_2SM_LOADENS4_14ComposedLayoutINS4_7SwizzleILi3ELi4ELi3EEENS4_18smem_ptr_flag_bitsILi32EEENSS_INS5_IJNSA_ILi8EEESG_EEENS5_IJSG_SC_EEEEEEEvNS4_8identityENS4_28SM100_TMA_2SM_LOAD_MULTICASTES1A_vS1B_EENS_8epilogue10collective18CollectiveEpilogueINS1E_23Sm100TmaWarpSpecializedILi4ELi2ELi32ELb1ELb0EEEJNS5_IJNSA_ILi128EEESF_SG_EEENS5_IJNSS_IS1J_SC_EENSS_ISG_SC_EEEEEfSI_fSI_NS1E_6fusion15FusionCallbacksIS1I_NS1O_17LinearCombinationIffffLNS_15FloatRoundStyleE2EEES1K_S1N_JEEENS4_5SM1004TMEM4LOAD26SM100_TMEM_LOAD_32dp32b32xENS4_13SM90_TMA_LOADES1A_NS4_39AutoVectorizingCopyWithAssumedAlignmentILi128EEENS4_14SM90_TMA_STOREES1A_S20_S20_EEEvvEEEEvNT_6ParamsE --------------------------
	.section	.nv.info._ZN7cutlass13device_kernelINS_4gemm6kernel13GemmUniversalIN4cute5tupleIJiiiiEEENS1_10collective13CollectiveMmaINS1_35MainloopSm100TmaUmmaWarpSpecializedILi5ELi2ELi2ENS5_IJNS4_1CILi4EEENSA_ILi1EEESC_EEEEENS5_IJNSA_ILi256EEESF_NSA_ILi32EEEEEEfNS5_IJlSC_lEEEfSI_NS4_8TiledMMAINS4_8MMA_AtomIJNS4_23SM100_MMA_TF32_2x1SM_SSINS_10tfloat32_tESM_fLi256ELi256ELNS4_4UMMA5MajorE0ELSO_0ELNSN_7ScaleInE0ELSP_0EEEEEENS4_6LayoutINS5_IJSC_SC_SC_EEENS5_IJNSA_ILi0EEESU_SU_EEEEENS5_IJNS4_10UnderscoreESX_SX_EEEEENS4_18SM100_TMA_2SM_LOADENS4_14ComposedLayoutINS4_7SwizzleILi3ELi4ELi3EEENS4_18smem_ptr_flag_bitsILi32EEENSS_INS5_IJNSA_ILi8EEESG_EEENS5_IJSG_SC_EEEEEEEvNS4_8identityENS4_28SM100_TMA_2SM_LOAD_MULTICASTES1A_vS1B_EENS_8epilogue10collective18CollectiveEpilogueINS1E_23Sm100TmaWarpSpecializedILi4ELi2ELi32ELb1ELb0EEEJNS5_IJNSA_ILi128EEESF_SG_EEENS5_IJNSS_IS1J_SC_EENSS_ISG_SC_EEEEEfSI_fSI_NS1E_6fusion15FusionCallbacksIS1I_NS1O_17LinearCombinationIffffLNS_15FloatRoundStyleE2EEES1K_S1N_JEEENS4_5SM1004TMEM4LOAD26SM100_TMEM_LOAD_32dp32b32xENS4_13SM90_TMA_LOADES1A_NS4_39AutoVectorizingCopyWithAssumedAlignmentILi128EEENS4_14SM90_TMA_STOREES1A_S20_S20_EEEvvEEEEvNT_6ParamsE,"",@"SHT_CUDA_INFO"
	.sectionflags	@""
	.align	4


	//----- nvinfo : EIATTR_CUDA_API_VERSION
	.align		4
        /*0000*/ 	.byte	0x04, 0x37
        /*0002*/ 	.short	(.L_31 - .L_30)
.L_30:
        /*0004*/ 	.word	0x00000082


	//----- nvinfo : EIATTR_KPARAM_INFO
	.align		4
.L_31:
        /*0008*/ 	.byte	0x04, 0x17
        /*000a*/ 	.short	(.L_33 - .L_32)
.L_32:
        /*000c*/ 	.word	0x00000000
        /*0010*/ 	.short	0x0000
        /*0012*/ 	.short	0x0000
        /*0014*/ 	.byte	0x00, 0xf0, 0x01, 0x20


	//----- nvinfo : EIATTR_AT_ENTRY_FRAGMENTS
	.align		4
.L_33:
        /*0018*/ 	.byte	0x04, 0x4f
        /*001a*/ 	.short	(.L_35 - .L_34)


	//   ....[0]....
.L_34:
        /*001c*/ 	.word	0x00000007


	//----- nvinfo : EIATTR_RESERVED_SMEM_USED
	.align		4
.L_35:
        /*0020*/ 	.byte	0x01, 0x41
	.zero		2


	//----- nvinfo : EIATTR_SPARSE_MMA_MASK
	.align		4
        /*0024*/ 	.byte	0x03, 0x50
        /*0026*/ 	.short	0x0000


	//----- nvinfo : EIATTR_TCGEN05_2CTA_USED
	.align		4
        /*0028*/ 	.byte	0x01, 0x52
	.zero		2


	//----- nvinfo : EIATTR_MAXREG_COUNT
	.align		4
        /*002c*/ 	.byte	0x03, 0x1b
        /*002e*/ 	.short	0x00ff


	//----- nvinfo : EIATTR_NUM_BARRIERS
	.align		4
        /*0030*/ 	.byte	0x02, 0x4c
        /*0032*/ 	.byte	0x07
	.zero		1


	//----- nvinfo : EIATTR_EXTERNS
	.align		4
        /*0034*/ 	.byte	0x04, 0x0f
        /*0036*/ 	.short	(.L_37 - .L_36)


	//   ....[0]....
	.align		4
.L_36:
        /*0038*/ 	.word	index@(__assertfail)


	//----- nvinfo : EIATTR_MERCURY_ISA_VERSION
	.align		4
.L_37:
        /*003c*/ 	.byte	0x03, 0x5f
        /*003e*/ 	.short	0x0101


	//----- nvinfo : EIATTR_INT_WARP_WIDE_INSTR_OFFSETS
	.align		4
        /*0040*/ 	.byte	0x04, 0x31
        /*0042*/ 	.short	(.L_39 - .L_38)


	//   ....[0]....
.L_38:
        /*0044*/ 	.word	0x00000d50


	//   ....[1]....
        /*0048*/ 	.word	0x00000df0


	//   ....[2]....
        /*004c*/ 	.word	0x00004210


	//   ....[3]....
        /*0050*/ 	.word	0x00004240


	//   ....[4]....
        /*0054*/ 	.word	0x00004260


	//   ....[5]....
        /*0058*/ 	.word	0x00004e10


	//   ....[6]....
        /*005c*/ 	.word	0x00004e70


	//   ....[7]....
        /*0060*/ 	.word	0x00004f70


	//   ....[8]....
        /*0064*/ 	.word	0x00004ff0


	//   ....[9]....
        /*0068*/ 	.word	0x000050e0


	//   ....[10]....
        /*006c*/ 	.word	0x00005160


	//   ....[11]....
        /*0070*/ 	.word	0x00005260


	//   ....[12]....
        /*0074*/ 	.word	0x000052f0


	//   ....[13]....
        /*0078*/ 	.word	0x000053f0


	//   ....[14]....
        /*007c*/ 	.word	0x00005470


	//   ....[15]....
        /*0080*/ 	.word	0x00005570


	//   ....[16]....
        /*0084*/ 	.word	0x000055f0


	//   ....[17]....
        /*0088*/ 	.word	0x000056f0


	//   ....[18]....
        /*008c*/ 	.word	0x00005780


	//   ....[19]....
        /*0090*/ 	.word	0x00005880


	//   ....[20]....
        /*0094*/ 	.word	0x00005910


	//----- nvinfo : EIATTR_COOP_GROUP_MASK_REGIDS
	.align		4
.L_39:
        /*0098*/ 	.byte	0x04, 0x29
        /*009a*/ 	.short	(.L_41 - .L_40)


	//   ....[0]....
.L_40:
        /*009c*/ 	.word	0xffffffff


	//   ....[1]....
        /*00a0*/ 	.word	0xffffffff


	//   ....[2]....
        /*00a4*/ 	.word	0xffffffff


	//   ....[3]....
        /*00a8*/ 	.word	0xffffffff


	//   ....[4]....
        /*00ac*/ 	.word	0xffffffff


	//   ....[5]....
        /*00b0*/ 	.word	0xffffffff


	//   ....[6]....
        /*00b4*/ 	.word	0xffffffff


	//   ....[7]....
        /*00b8*/ 	.word	0xffffffff


	//   ....[8]....
        /*00bc*/ 	.word	0xffffffff


	//   ....[9]....
        /*00c0*/ 	.word	0xffffffff


	//   ....[10]....
        /*00c4*/ 	.word	0xffffffff


	//   ....[11]....
        /*00c8*/ 	.word	0xffffffff


	//   ....[12]....
        /*00cc*/ 	.word	0xffffffff


	//   ....[13]....
        /*00d0*/ 	.word	0xffffffff


	//----- nvinfo : EIATTR_COOP_GROUP_INSTR_OFFSETS
	.align		4
.L_41:
        /*00d4*/ 	.byte	0x04, 0x28
        /*00d6*/ 	.short	(.L_43 - .L_42)


	//   ....[0]....
.L_42:
        /*00d8*/ 	.word	0x000000b0


	//   ....[1]....
        /*00dc*/ 	.word	0x00000520


	//   ....[2]....
        /*00e0*/ 	.word	0x00000700


	//   ....[3]....
        /*00e4*/ 	.word	0x00000890


	//   ....[4]....
        /*00e8*/ 	.word	0x00000980


	//   ....[5]....
        /*00ec*/ 	.word	0x00000ae0


	//   ....[6]....
        /*00f0*/ 	.word	0x00000c30


	//   ....[7]....
        /*00f4*/ 	.word	0x00000e70


	//   ....[8]....
        /*00f8*/ 	.word	0x000021c0


	//   ....[9]....
        /*00fc*/ 	.word	0x00003110


	//   ....[10]....
        /*0100*/ 	.word	0x000035e0


	//   ....[11]....
        /*0104*/ 	.word	0x00003610


	//   ....[12]....
        /*0108*/ 	.word	0x00004110


	//   ....[13]....
        /*010c*/ 	.word	0x00004320


	//----- nvinfo : EIATTR_VRC_CTA_INIT_COUNT
	.align		4
.L_43:
        /*0110*/ 	.byte	0x02, 0x4a
        /*0112*/ 	.byte	0x80
	.zero		1


	//----- nvinfo : EIATTR_SYSCALL_OFFSETS
	.align		4
        /*0114*/ 	.byte	0x04, 0x46
        /*0116*/ 	.short	(.L_45 - .L_44)


	//   ....[0]....
.L_44:
        /*0118*/ 	.word	0x000065d0


	//   ....[1]....
        /*011c*/ 	.word	0x000066c0


	//   ....[2]....
        /*0120*/ 	.word	0x00007090


	//   ....[3]....
        /*0124*/ 	.word	0x00007ae0


	//   ....[4]....
        /*0128*/ 	.word	0x00008500


	//   ....[5]....
        /*012c*/ 	.word	0x00008f50


	//   ....[6]....
        /*0130*/ 	.word	0x000099b0


	//   ....[7]....
        /*0134*/ 	.word	0x0000a440


	//   ....[8]....
        /*0138*/ 	.word	0x0000aea0


	//   ....[9]....
        /*013c*/ 	.word	0x0000b8b0


	//----- nvinfo : EIATTR_MBARRIER_INSTR_OFFSETS
	.align		4
.L_45:
        /*0140*/ 	.byte	0x04, 0x39
        /*0142*/ 	.short	(.L_47 - .L_46)


	//   ....[0]....
.L_46:
        /*0144*/ 	.word	0x00000650
        /*0148*/ 	.word	0x000000ff
        /*014c*/ 	.word	0x00000000
        /*0150*/ 	.short	0x0100
        /*0152*/ 	.byte	0x04
	.zero		1


	//   ....[1]....
        /*0154*/ 	.word	0x00000660
        /*0158*/ 	.word	0x000000ff
        /*015c*/ 	.word	0x00000028
        /*0160*/ 	.short	0x0100
        /*0162*/ 	.byte	0x04
	.zero		1


	//   ....[2]....
        /*0164*/ 	.word	0x00000670
        /*0168*/ 	.word	0x000000ff
        /*016c*/ 	.word	0x00000008
        /*0170*/ 	.short	0x0100
        /*0172*/ 	.byte	0x04
	.zero		1


	//   ....[3]....
        /*0174*/ 	.word	0x00000680
        /*0178*/ 	.word	0x000000ff
        /*017c*/ 	.word	0x00000030
        /*0180*/ 	.short	0x0100
        /*0182*/ 	.byte	0x04
	.zero		1


	//   ....[4]....
        /*0184*/ 	.word	0x00000690
        /*0188*/ 	.word	0x000000ff
        /*018c*/ 	.word	0x00000010
        /*0190*/ 	.short	0x0100
        /*0192*/ 	.byte	0x04
	.zero		1


	//   ....[5]....
        /*0194*/ 	.word	0x000006a0
        /*0198*/ 	.word	0x000000ff
        /*019c*/ 	.word	0x00000038
        /*01a0*/ 	.short	0x0100
        /*01a2*/ 	.byte	0x04
	.zero		1


	//   ....[6]....
        /*01a4*/ 	.word	0x000006b0
        /*01a8*/ 	.word	0x000000ff
        /*01ac*/ 	.word	0x00000018
        /*01b0*/ 	.short	0x0100
        /*01b2*/ 	.byte	0x04
	.zero		1


	//   ....[7]....
        /*01b4*/ 	.word	0x000006c0
        /*01b8*/ 	.word	0x000000ff
        /*01bc*/ 	.word	0x00000040
        /*01c0*/ 	.short	0x0100
        /*01c2*/ 	.byte	0x04
	.zero		1


	//   ....[8]....
        /*01c4*/ 	.word	0x000006d0
        /*01c8*/ 	.word	0x000000ff
        /*01cc*/ 	.word	0x00000020
        /*01d0*/ 	.short	0x0100
        /*01d2*/ 	.byte	0x04
	.zero		1


	//   ....[9]....
        /*01d4*/ 	.word	0x000006e0
        /*01d8*/ 	.word	0x000000ff
        /*01dc*/ 	.word	0x00000048
        /*01e0*/ 	.short	0x0100
        /*01e2*/ 	.byte	0x04
	.zero		1


	//   ....[10]....
        /*01e4*/ 	.word	0x00000800
        /*01e8*/ 	.word	0x000000ff
        /*01ec*/ 	.word	0x00000050
        /*01f0*/ 	.short	0x0100
        /*01f2*/ 	.byte	0x04
	.zero		1


	//   ....[11]....
        /*01f4*/ 	.word	0x00000810
        /*01f8*/ 	.word	0x000000ff
        /*01fc*/ 	.word	0x00000070
        /*0200*/ 	.short	0x0100
        /*0202*/ 	.byte	0x04
	.zero		1


	//   ....[12]....
        /*0204*/ 	.word	0x00000820
        /*0208*/ 	.word	0x000000ff
        /*020c*/ 	.word	0x00000058
        /*0210*/ 	.short	0x0100
        /*0212*/ 	.byte	0x04
	.zero		1


	//   ....[13]....
        /*0214*/ 	.word	0x00000830
        /*0218*/ 	.word	0x000000ff
        /*021c*/ 	.word	0x00000078
        /*0220*/ 	.short	0x0100
        /*0222*/ 	.byte	0x04
	.zero		1


	//   ....[14]....
        /*0224*/ 	.word	0x00000840
        /*0228*/ 	.word	0x000000ff
        /*022c*/ 	.word	0x00000060
        /*0230*/ 	.short	0x0100
        /*0232*/ 	.byte	0x04
	.zero		1


	//   ....[15]....
        /*0234*/ 	.word	0x00000850
        /*0238*/ 	.word	0x000000ff
        /*023c*/ 	.word	0x00000080
        /*0240*/ 	.short	0x0100
        /*0242*/ 	.byte	0x04
	.zero		1


	//   ....[16]....
        /*0244*/ 	.word	0x00000860
        /*0248*/ 	.word	0x000000ff
        /*024c*/ 	.word	0x00000068
        /*0250*/ 	.short	0x0100
        /*0252*/ 	.byte	0x04
	.zero		1


	//   ....[17]....
        /*0254*/ 	.word	0x00000870
        /*0258*/ 	.word	0x000000ff
        /*025c*/ 	.word	0x00000088
        /*0260*/ 	.short	0x0100
        /*0262*/ 	.byte	0x04
	.zero		1


	//   ....[18]....
        /*0264*/ 	.word	0x00000950
        /*0268*/ 	.word	0x000000ff
        /*026c*/ 	.word	0x00000090
        /*0270*/ 	.short	0x0100
        /*0272*/ 	.byte	0x06
	.zero		1


	//   ....[19]....
        /*0274*/ 	.word	0x00000960
        /*0278*/ 	.word	0x000000ff
        /*027c*/ 	.word	0x00000098
        /*0280*/ 	.short	0x0100
        /*0282*/ 	.byte	0x06
	.zero		1


	//   ....[20]....
        /*0284*/ 	.word	0x00000a90
        /*0288*/ 	.word	0x000000ff
        /*028c*/ 	.word	0x000000a0
        /*0290*/ 	.short	0x0100
        /*0292*/ 	.byte	0x06
	.zero		1


	//   ....[21]....
        /*0294*/ 	.word	0x00000aa0
        /*0298*/ 	.word	0x000000ff
        /*029c*/ 	.word	0x000000b0
        /*02a0*/ 	.short	0x0100
        /*02a2*/ 	.byte	0x06
	.zero		1


	//   ....[22]....
        /*02a4*/ 	.word	0x00000ab0
        /*02a8*/ 	.word	0x000000ff
        /*02ac*/ 	.word	0x000000a8
        /*02b0*/ 	.short	0x0100
        /*02b2*/ 	.byte	0x06
	.zero		1


	//   ....[23]....
        /*02b4*/ 	.word	0x00000ac0
        /*02b8*/ 	.word	0x000000ff
        /*02bc*/ 	.word	0x000000b8
        /*02c0*/ 	.short	0x0100
        /*02c2*/ 	.byte	0x06
	.zero		1


	//   ....[24]....
        /*02c4*/ 	.word	0x00000be0
        /*02c8*/ 	.word	0x000000ff
        /*02cc*/ 	.word	0x000000c0
        /*02d0*/ 	.short	0x0100
        /*02d2*/ 	.byte	0x04
	.zero		1


	//   ....[25]....
        /*02d4*/ 	.word	0x00000bf0
        /*02d8*/ 	.word	0x000000ff
        /*02dc*/ 	.word	0x000000d0
        /*02e0*/ 	.short	0x0100
        /*02e2*/ 	.byte	0x04
	.zero		1


	//   ....[26]....
        /*02e4*/ 	.word	0x00000c00
        /*02e8*/ 	.word	0x000000ff
        /*02ec*/ 	.word	0x000000c8
        /*02f0*/ 	.short	0x0100
        /*02f2*/ 	.byte	0x04
	.zero		1


	//   ....[27]....
        /*02f4*/ 	.word	0x00000c10
        /*02f8*/ 	.word	0x000000ff
        /*02fc*/ 	.word	0x000000d8
        /*0300*/ 	.short	0x0100
        /*0302*/ 	.byte	0x04
	.zero		1


	//   ....[28]....
        /*0304*/ 	.word	0x00000d00
        /*0308*/ 	.word	0x000000ff
        /*030c*/ 	.word	0x000000e0
        /*0310*/ 	.short	0x0100
        /*0312*/ 	.byte	0x04
	.zero		1


	//   ....[29]....
        /*0314*/ 	.word	0x00000d10
        /*0318*/ 	.word	0x000000ff
        /*031c*/ 	.word	0x000000f0
        /*0320*/ 	.short	0x0100
        /*0322*/ 	.byte	0x04
	.zero		1


	//   ....[30]....
        /*0324*/ 	.word	0x00000d20
        /*0328*/ 	.word	0x000000ff
        /*032c*/ 	.word	0x000000e8
        /*0330*/ 	.short	0x0100
        /*0332*/ 	.byte	0x04
	.zero		1


	//   ....[31]....
        /*0334*/ 	.word	0x00000d30
        /*0338*/ 	.word	0x000000ff
        /*033c*/ 	.word	0x000000f8
        /*0340*/ 	.short	0x0100
        /*0342*/ 	.byte	0x04
	.zero		1


	//   ....[32]....
        /*0344*/ 	.word	0x00000e30
        /*0348*/ 	.word	0x000000ff
        /*034c*/ 	.word	0x00000100
        /*0350*/ 	.short	0x0100
        /*0352*/ 	.byte	0x06
	.zero		1


	//   ....[33]....
        /*0354*/ 	.word	0x000019d0
        /*0358*/ 	.word	0x00000000
        /*035c*/ 	.word	0x000000f0
        /*0360*/ 	.short	0x010a
        /*0362*/ 	.byte	0xff
	.zero		1


	//   ....[34]....
        /*0364*/ 	.word	0x00001a00
        /*0368*/ 	.word	0x00000000
        /*036c*/ 	.word	0x000000e0
        /*0370*/ 	.short	0x0101
        /*0372*/ 	.byte	0xff
	.zero		1


	//   ....[35]....
        /*0374*/ 	.word	0x00001ac0
        /*0378*/ 	.word	0x000000ff
        /*037c*/ 	.word	0x00000028
        /*0380*/ 	.short	0x010a
        /*0382*/ 	.byte	0x04
	.zero		1


	//   ....[36]....
        /*0384*/ 	.word	0x00001b80
        /*0388*/ 	.word	0x000000ff
        /*038c*/ 	.word	0x00000028
        /*0390*/ 	.short	0x010a
        /*0392*/ 	.byte	0x21
	.zero		1


	//   ....[37]....
        /*0394*/ 	.word	0x00001d50
        /*0398*/ 	.word	0x000000ff
        /*039c*/ 	.word	0x00000028
        /*03a0*/ 	.short	0x010a
        /*03a2*/ 	.byte	0x07
	.zero		1


	//   ....[38]....
        /*03a4*/ 	.word	0x00001e50
        /*03a8*/ 	.word	0x000000ff
        /*03ac*/ 	.word	0x00000098
        /*03b0*/ 	.short	0x0101
        /*03b2*/ 	.byte	0x06
	.zero		1


	//   ....[39]....
        /*03b4*/ 	.word	0x00001e70
        /*03b8*/ 	.word	0x000000ff
        /*03bc*/ 	.word	0x00000028
        /*03c0*/ 	.short	0x010a
        /*03c2*/ 	.byte	0x04
	.zero		1


	//   ....[40]....
        /*03c4*/ 	.word	0x00001ef0
        /*03c8*/ 	.word	0x000000ff
        /*03cc*/ 	.word	0x00000028
        /*03d0*/ 	.short	0x010a
        /*03d2*/ 	.byte	0x11
	.zero		1


	//   ....[41]....
        /*03d4*/ 	.word	0x00002080
        /*03d8*/ 	.word	0x000000ff
        /*03dc*/ 	.word	0x00000028
        /*03e0*/ 	.short	0x010a
        /*03e2*/ 	.byte	0x08
	.zero		1


	//   ....[42]....
        /*03e4*/ 	.word	0x000021f0
        /*03e8*/ 	.word	0x00000003
        /*03ec*/ 	.word	0x000000a0
        /*03f0*/ 	.short	0x010a
        /*03f2*/ 	.byte	0xff
	.zero		1


	//   ....[43]....
        /*03f4*/ 	.word	0x00002340
        /*03f8*/ 	.word	0x00000000
        /*03fc*/ 	.word	0x00000000
        /*0400*/ 	.short	0x0101
        /*0402*/ 	.byte	0xff
	.zero		1


	//   ....[44]....
        /*0404*/ 	.word	0x00002900
        /*0408*/ 	.word	0x000000ff
        /*040c*/ 	.word	0x00000000
        /*0410*/ 	.short	0x010a
        /*0412*/ 	.byte	0x04
	.zero		1


	//   ....[45]....
        /*0414*/ 	.word	0x00002990
        /*0418*/ 	.word	0x000000ff
        /*041c*/ 	.word	0x00000000
        /*0420*/ 	.short	0x010a
        /*0422*/ 	.byte	0x05
	.zero		1


	//   ....[46]....
        /*0424*/ 	.word	0x00002a20
        /*0428*/ 	.word	0x000000ff
        /*042c*/ 	.word	0x00000000
        /*0430*/ 	.short	0x010a
        /*0432*/ 	.byte	0x05
	.zero		1


	//   ....[47]....
        /*0434*/ 	.word	0x00002ab0
        /*0438*/ 	.word	0x000000ff
        /*043c*/ 	.word	0x00000000
        /*0440*/ 	.short	0x010a
        /*0442*/ 	.byte	0x05
	.zero		1


	//   ....[48]....
        /*0444*/ 	.word	0x00002b50
        /*0448*/ 	.word	0x00000000
        /*044c*/ 	.word	0x00000000
        /*0450*/ 	.short	0x010a
        /*0452*/ 	.byte	0xff
	.zero		1


	//   ....[49]....
        /*0454*/ 	.word	0x00002c70
        /*0458*/ 	.word	0x00000000
        /*045c*/ 	.word	0x000000e0
        /*0460*/ 	.short	0x010a
        /*0462*/ 	.byte	0xff
	.zero		1


	//   ....[50]....
        /*0464*/ 	.word	0x00002ce0
        /*0468*/ 	.word	0x00000000
        /*046c*/ 	.word	0x00000000
        /*0470*/ 	.short	0x0101
        /*0472*/ 	.byte	0xff
	.zero		1


	//   ....[51]....
        /*0474*/ 	.word	0x00002d00
        /*0478*/ 	.word	0x000000ff
        /*047c*/ 	.word	0x000000b0
        /*0480*/ 	.short	0x010a
        /*0482*/ 	.byte	0x04
	.zero		1


	//   ....[52]....
        /*0484*/ 	.word	0x00002e20
        /*0488*/ 	.word	0x00000000
        /*048c*/ 	.word	0x000000a0
        /*0490*/ 	.short	0x010a
        /*0492*/ 	.byte	0xff
	.zero		1


	//   ....[53]....
        /*0494*/ 	.word	0x00002f20
        /*0498*/ 	.word	0x00000000
        /*049c*/ 	.word	0x00000000
        /*04a0*/ 	.short	0x0101
        /*04a2*/ 	.byte	0xff
	.zero		1


	//   ....[54]....
        /*04a4*/ 	.word	0x00002fb0
        /*04a8*/ 	.word	0x000000ff
        /*04ac*/ 	.word	0x000000b0
        /*04b0*/ 	.short	0x0106
        /*04b2*/ 	.byte	0x04
	.zero		1


	//   ....[55]....
        /*04b4*/ 	.word	0x00002fd0
        /*04b8*/ 	.word	0x000000ff
        /*04bc*/ 	.word	0x000000b0
        /*04c0*/ 	.short	0x010a
        /*04c2*/ 	.byte	0x04
	.zero		1


	//   ....[56]....
        /*04c4*/ 	.word	0x00003060
        /*04c8*/ 	.word	0x000000ff
        /*04cc*/ 	.word	0x000000b0
        /*04d0*/ 	.short	0x0106
        /*04d2*/ 	.byte	0x07
	.zero		1


	//   ....[57]....
        /*04d4*/ 	.word	0x000030a0
        /*04d8*/ 	.word	0x00000000
        /*04dc*/ 	.word	0x000000b0
        /*04e0*/ 	.short	0x010a
        /*04e2*/ 	.byte	0xff
	.zero		1


	//   ....[58]....
        /*04e4*/ 	.word	0x000032e0
        /*04e8*/ 	.word	0x000000ff
        /*04ec*/ 	.word	0x00000008
        /*04f0*/ 	.short	0x010a
        /*04f2*/ 	.byte	0x05
	.zero		1


	//   ....[59]....
        /*04f4*/ 	.word	0x00003300
        /*04f8*/ 	.word	0x000000ff
        /*04fc*/ 	.word	0x00000008
        /*0500*/ 	.short	0x010a
        /*0502*/ 	.byte	0x05
	.zero		1


	//   ....[60]....
        /*0504*/ 	.word	0x00003490
        /*0508*/ 	.word	0x000000ff
        /*050c*/ 	.word	0x00000008
        /*0510*/ 	.short	0x010a
        /*0512*/ 	.byte	0x05
	.zero		1


	//   ....[61]....
        /*0514*/ 	.word	0x000034b0
        /*0518*/ 	.word	0x000000ff
        /*051c*/ 	.word	0x00000008
        /*0520*/ 	.short	0x010a
        /*0522*/ 	.byte	0x05
	.zero		1


	//   ....[62]....
        /*0524*/ 	.word	0x00003570
        /*0528*/ 	.word	0x000000ff
        /*052c*/ 	.word	0x00000000
        /*0530*/ 	.short	0x0101
        /*0532*/ 	.byte	0x04
	.zero		1


	//   ....[63]....
        /*0534*/ 	.word	0x000038b0
        /*0538*/ 	.word	0x00000000
        /*053c*/ 	.word	0x000000a0
        /*0540*/ 	.short	0x010a
        /*0542*/ 	.byte	0xff
	.zero		1


	//   ....[64]....
        /*0544*/ 	.word	0x00003970
        /*0548*/ 	.word	0x00000000
        /*054c*/ 	.word	0x00000000
        /*0550*/ 	.short	0x0101
        /*0552*/ 	.byte	0xff
	.zero		1


	//   ....[65]....
        /*0554*/ 	.word	0x00003a30
        /*0558*/ 	.word	0x000000ff
        /*055c*/ 	.word	0x00000000
        /*0560*/ 	.short	0x010a
        /*0562*/ 	.byte	0x04
	.zero		1


	//   ....[66]....
        /*0564*/ 	.word	0x00003a40
        /*0568*/ 	.word	0x000000ff
        /*056c*/ 	.word	0x000000d0
        /*0570*/ 	.short	0x010a
        /*0572*/ 	.byte	0x1f
	.zero		1


	//   ....[67]....
        /*0574*/ 	.word	0x00003af0
        /*0578*/ 	.word	0x000000ff
        /*057c*/ 	.word	0x00000000
        /*0580*/ 	.short	0x010a
        /*0582*/ 	.byte	0x05
	.zero		1


	//   ....[68]....
        /*0584*/ 	.word	0x00003c20
        /*0588*/ 	.word	0x000000ff
        /*058c*/ 	.word	0x00000000
        /*0590*/ 	.short	0x010a
        /*0592*/ 	.byte	0x04
	.zero		1


	//   ....[69]....
        /*0594*/ 	.word	0x00003f20
        /*0598*/ 	.word	0x000000ff
        /*059c*/ 	.word	0x00000000
        /*05a0*/ 	.short	0x010a
        /*05a2*/ 	.byte	0x04
	.zero		1


	//   ....[70]....
        /*05a4*/ 	.word	0x00003fc0
        /*05a8*/ 	.word	0x00000000
        /*05ac*/ 	.word	0x00000000
        /*05b0*/ 	.short	0x010a
        /*05b2*/ 	.byte	0xff
	.zero		1


	//   ....[71]....
        /*05b4*/ 	.word	0x00004000
        /*05b8*/ 	.word	0x00000000
        /*05bc*/ 	.word	0x00000000
        /*05c0*/ 	.short	0x010a
        /*05c2*/ 	.byte	0xff
	.zero		1


	//   ....[72]....
        /*05c4*/ 	.word	0x00004070
        /*05c8*/ 	.word	0x000000ff
        /*05cc*/ 	.word	0x00000000
        /*05d0*/ 	.short	0x0101
        /*05d2*/ 	.byte	0x04
	.zero		1


	//   ....[73]....
        /*05d4*/ 	.word	0x000040b0
        /*05d8*/ 	.word	0x000000ff
        /*05dc*/ 	.word	0x00000100
        /*05e0*/ 	.short	0x010a
        /*05e2*/ 	.byte	0x1a
	.zero		1


	//   ....[74]....
        /*05e4*/ 	.word	0x00004100
        /*05e8*/ 	.word	0x000000ff
        /*05ec*/ 	.word	0x00000000
        /*05f0*/ 	.short	0x0101
        /*05f2*/ 	.byte	0x04
	.zero		1


	//   ....[75]....
        /*05f4*/ 	.word	0x000045c0
        /*05f8*/ 	.word	0x00000008
        /*05fc*/ 	.word	0x000000a0
        /*0600*/ 	.short	0x010a
        /*0602*/ 	.byte	0xff
	.zero		1


	//   ....[76]....
        /*0604*/ 	.word	0x00004730
        /*0608*/ 	.word	0x00000000
        /*060c*/ 	.word	0x00000000
        /*0610*/ 	.short	0x0101
        /*0612*/ 	.byte	0xff
	.zero		1


	//   ....[77]....
        /*0614*/ 	.word	0x00004c20
        /*0618*/ 	.word	0x000000ff
        /*061c*/ 	.word	0x00000098
        /*0620*/ 	.short	0x010a
        /*0622*/ 	.byte	0x15
	.zero		1


	//   ....[78]....
        /*0624*/ 	.word	0x00004db0
        /*0628*/ 	.word	0x000000ff
        /*062c*/ 	.word	0x00000070
        /*0630*/ 	.short	0x010a
        /*0632*/ 	.byte	0x15
	.zero		1


	//   ....[79]....
        /*0634*/ 	.word	0x00004f10
        /*0638*/ 	.word	0x000000ff
        /*063c*/ 	.word	0x00000050
        /*0640*/ 	.short	0x010b
        /*0642*/ 	.byte	0x15
	.zero		1


	//   ....[80]....
        /*0644*/ 	.word	0x00004f30
        /*0648*/ 	.word	0x000000ff
        /*064c*/ 	.word	0x00000000
        /*0650*/ 	.short	0x0101
        /*0652*/ 	.byte	0x06
	.zero		1


	//   ....[81]....
        /*0654*/ 	.word	0x00004f40
        /*0658*/ 	.word	0x000000ff
        /*065c*/ 	.word	0x00000078
        /*0660*/ 	.short	0x010a
        /*0662*/ 	.byte	0x15
	.zero		1


	//   ....[82]....
        /*0664*/ 	.word	0x00005090
        /*0668*/ 	.word	0x000000ff
        /*066c*/ 	.word	0x00000058
        /*0670*/ 	.short	0x010b
        /*0672*/ 	.byte	0x15
	.zero		1


	//   ....[83]....
        /*0674*/ 	.word	0x000050a0
        /*0678*/ 	.word	0x000000ff
        /*067c*/ 	.word	0x00000000
        /*0680*/ 	.short	0x0101
        /*0682*/ 	.byte	0x07
	.zero		1


	//   ....[84]....
        /*0684*/ 	.word	0x000050b0
        /*0688*/ 	.word	0x000000ff
        /*068c*/ 	.word	0x00000080
        /*0690*/ 	.short	0x010a
        /*0692*/ 	.byte	0x15
	.zero		1


	//   ....[85]....
        /*0694*/ 	.word	0x00005200
        /*0698*/ 	.word	0x000000ff
        /*069c*/ 	.word	0x00000060
        /*06a0*/ 	.short	0x010b
        /*06a2*/ 	.byte	0x15
	.zero		1


	//   ....[86]....
        /*06a4*/ 	.word	0x00005220
        /*06a8*/ 	.word	0x000000ff
        /*06ac*/ 	.word	0x00000000
        /*06b0*/ 	.short	0x0101
        /*06b2*/ 	.byte	0x18
	.zero		1


	//   ....[87]....
        /*06b4*/ 	.word	0x00005230
        /*06b8*/ 	.word	0x000000ff
        /*06bc*/ 	.word	0x00000088
        /*06c0*/ 	.short	0x010a
        /*06c2*/ 	.byte	0x15
	.zero		1


	//   ....[88]....
        /*06c4*/ 	.word	0x00005390
        /*06c8*/ 	.word	0x000000ff
        /*06cc*/ 	.word	0x00000068
        /*06d0*/ 	.short	0x010b
        /*06d2*/ 	.byte	0x15
	.zero		1


	//   ....[89]....
        /*06d4*/ 	.word	0x000053b0
        /*06d8*/ 	.word	0x000000ff
        /*06dc*/ 	.word	0x00000000
        /*06e0*/ 	.short	0x0101
        /*06e2*/ 	.byte	0x10
	.zero		1


	//   ....[90]....
        /*06e4*/ 	.word	0x000053c0
        /*06e8*/ 	.word	0x000000ff
        /*06ec*/ 	.word	0x00000070
        /*06f0*/ 	.short	0x010a
        /*06f2*/ 	.byte	0x15
	.zero		1


	//   ....[91]....
        /*06f4*/ 	.word	0x00005520
        /*06f8*/ 	.word	0x000000ff
        /*06fc*/ 	.word	0x00000050
        /*0700*/ 	.short	0x010b
        /*0702*/ 	.byte	0x15
	.zero		1


	//   ....[92]....
        /*0704*/ 	.word	0x00005530
        /*0708*/ 	.word	0x000000ff
        /*070c*/ 	.word	0x00000000
        /*0710*/ 	.short	0x0101
        /*0712*/ 	.byte	0x06
	.zero		1


	//   ....[93]....
        /*0714*/ 	.word	0x00005540
        /*0718*/ 	.word	0x000000ff
        /*071c*/ 	.word	0x00000078
        /*0720*/ 	.short	0x010a
        /*0722*/ 	.byte	0x15
	.zero		1


	//   ....[94]....
        /*0724*/ 	.word	0x000056a0
        /*0728*/ 	.word	0x000000ff
        /*072c*/ 	.word	0x00000058
        /*0730*/ 	.short	0x010b
        /*0732*/ 	.byte	0x15
	.zero		1


	//   ....[95]....
        /*0734*/ 	.word	0x000056b0
        /*0738*/ 	.word	0x000000ff
        /*073c*/ 	.word	0x00000000
        /*0740*/ 	.short	0x0101
        /*0742*/ 	.byte	0x07
	.zero		1


	//   ....[96]....
        /*0744*/ 	.word	0x000056c0
        /*0748*/ 	.word	0x000000ff
        /*074c*/ 	.word	0x00000080
        /*0750*/ 	.short	0x010a
        /*0752*/ 	.byte	0x15
	.zero		1


	//   ....[97]....
        /*0754*/ 	.word	0x00005830
        /*0758*/ 	.word	0x000000ff
        /*075c*/ 	.word	0x00000060
        /*0760*/ 	.short	0x010b
        /*0762*/ 	.byte	0x15
	.zero		1


	//   ....[98]....
        /*0764*/ 	.word	0x00005840
        /*0768*/ 	.word	0x000000ff
        /*076c*/ 	.word	0x00000000
        /*0770*/ 	.short	0x0101
        /*0772*/ 	.byte	0x18
	.zero		1


	//   ....[99]....
        /*0774*/ 	.word	0x00005850
        /*0778*/ 	.word	0x000000ff
        /*077c*/ 	.word	0x00000088
        /*0780*/ 	.short	0x010a
        /*0782*/ 	.byte	0x15
	.zero		1


	//   ....[100]....
        /*0784*/ 	.word	0x00005a40
        /*0788*/ 	.word	0x000000ff
        /*078c*/ 	.word	0x00000068
        /*0790*/ 	.short	0x010b
        /*0792*/ 	.byte	0x15
	.zero		1


	//   ....[101]....
        /*0794*/ 	.word	0x00005a50
        /*0798*/ 	.word	0x000000ff
        /*079c*/ 	.word	0x00000000
        /*07a0*/ 	.short	0x0101
        /*07a2*/ 	.byte	0x10
	.zero		1


	//   ....[102]....
        /*07a4*/ 	.word	0x00005a70
        /*07a8*/ 	.word	0x000000ff
        /*07ac*/ 	.word	0x00000070
        /*07b0*/ 	.short	0x010a
        /*07b2*/ 	.byte	0x15
	.zero		1


	//   ....[103]....
        /*07b4*/ 	.word	0x00005a90
        /*07b8*/ 	.word	0x000000ff
        /*07bc*/ 	.word	0x00000078
        /*07c0*/ 	.short	0x010a
        /*07c2*/ 	.byte	0x15
	.zero		1


	//   ....[104]....
        /*07c4*/ 	.word	0x00005ab0
        /*07c8*/ 	.word	0x000000ff
        /*07cc*/ 	.word	0x00000080
        /*07d0*/ 	.short	0x010a
        /*07d2*/ 	.byte	0x15
	.zero		1


	//   ....[105]....
        /*07d4*/ 	.word	0x00005b00
        /*07d8*/ 	.word	0x00000002
        /*07dc*/ 	.word	0x00000088
        /*07e0*/ 	.short	0x010a
        /*07e2*/ 	.byte	0xff
	.zero		1


	//   ....[106]....
        /*07e4*/ 	.word	0x00005e40
        /*07e8*/ 	.word	0x00000000
        /*07ec*/ 	.word	0x000000a0
        /*07f0*/ 	.short	0x010a
        /*07f2*/ 	.byte	0xff
	.zero		1


	//   ....[107]....
        /*07f4*/ 	.word	0x00005f10
        /*07f8*/ 	.word	0x00000000
        /*07fc*/ 	.word	0x00000000
        /*0800*/ 	.short	0x0101
        /*0802*/ 	.byte	0xff
	.zero		1


	//   ....[108]....
        /*0804*/ 	.word	0x00006bb0
        /*0808*/ 	.word	0x000000ff
        /*080c*/ 	.word	0x00000050
        /*0810*/ 	.short	0x010a
        /*0812*/ 	.byte	0x2b
	.zero		1


	//   ....[109]....
        /*0814*/ 	.word	0x00006cd0
        /*0818*/ 	.word	0x0000006d
        /*081c*/ 	.word	0x000000c0
        /*0820*/ 	.short	0x010a
        /*0822*/ 	.byte	0xff
	.zero		1


	//   ....[110]....
        /*0824*/ 	.word	0x00006e40
        /*0828*/ 	.word	0x000000ff
        /*082c*/ 	.word	0x00000050
        /*0830*/ 	.short	0x010a
        /*0832*/ 	.byte	0x2b
	.zero		1


	//   ....[111]....
        /*0834*/ 	.word	0x00006f70
        /*0838*/ 	.word	0x0000006d
        /*083c*/ 	.word	0x000000c0
        /*0840*/ 	.short	0x010a
        /*0842*/ 	.byte	0xff
	.zero		1


	//   ....[112]....
        /*0844*/ 	.word	0x00007780
        /*0848*/ 	.word	0x00000000
        /*084c*/ 	.word	0x00000000
        /*0850*/ 	.short	0x0101
        /*0852*/ 	.byte	0xff
	.zero		1


	//   ....[113]....
        /*0854*/ 	.word	0x00007790
        /*0858*/ 	.word	0x00000002
        /*085c*/ 	.word	0x00000050
        /*0860*/ 	.short	0x010a
        /*0862*/ 	.byte	0xff
	.zero		1


	//   ....[114]....
        /*0864*/ 	.word	0x00007870
        /*0868*/ 	.word	0x00000002
        /*086c*/ 	.word	0x00000050
        /*0870*/ 	.short	0x010a
        /*0872*/ 	.byte	0xff
	.zero		1


	//   ....[115]....
        /*0874*/ 	.word	0x000081a0
        /*0878*/ 	.word	0x00000074
        /*087c*/ 	.word	0x00000000
        /*0880*/ 	.short	0x0101
        /*0882*/ 	.byte	0xff
	.zero		1


	//   ....[116]....
        /*0884*/ 	.word	0x000081c0
        /*0888*/ 	.word	0x00000000
        /*088c*/ 	.word	0x00000050
        /*0890*/ 	.short	0x010a
        /*0892*/ 	.byte	0xff
	.zero		1


	//   ....[117]....
        /*0894*/ 	.word	0x00008290
        /*0898*/ 	.word	0x00000000
        /*089c*/ 	.word	0x00000050
        /*08a0*/ 	.short	0x010a
        /*08a2*/ 	.byte	0xff
	.zero		1


	//   ....[118]....
        /*08a4*/ 	.word	0x00008bc0
        /*08a8*/ 	.word	0x00000074
        /*08ac*/ 	.word	0x00000000
        /*08b0*/ 	.short	0x0101
        /*08b2*/ 	.byte	0xff
	.zero		1


	//   ....[119]....
        /*08b4*/ 	.word	0x00008be0
        /*08b8*/ 	.word	0x00000000
        /*08bc*/ 	.word	0x00000050
        /*08c0*/ 	.short	0x010a
        /*08c2*/ 	.byte	0xff
	.zero		1


	//   ....[120]....
        /*08c4*/ 	.word	0x00008cc0
        /*08c8*/ 	.word	0x00000000
        /*08cc*/ 	.word	0x00000050
        /*08d0*/ 	.short	0x010a
        /*08d2*/ 	.byte	0xff
	.zero		1


	//   ....[121]....
        /*08d4*/ 	.word	0x00009610
        /*08d8*/ 	.word	0x00000075
        /*08dc*/ 	.word	0x00000000
        /*08e0*/ 	.short	0x0101
        /*08e2*/ 	.byte	0xff
	.zero		1


	//   ....[122]....
        /*08e4*/ 	.word	0x00009630
        /*08e8*/ 	.word	0x00000000
        /*08ec*/ 	.word	0x00000050
        /*08f0*/ 	.short	0x010a
        /*08f2*/ 	.byte	0xff
	.zero		1


	//   ....[123]....
        /*08f4*/ 	.word	0x00009700
        /*08f8*/ 	.word	0x00000000
        /*08fc*/ 	.word	0x00000050
        /*0900*/ 	.short	0x010a
        /*0902*/ 	.byte	0xff
	.zero		1


	//   ....[124]....
        /*0904*/ 	.word	0x0000a0a0
        /*0908*/ 	.word	0x00000075
        /*090c*/ 	.word	0x00000000
        /*0910*/ 	.short	0x0101
        /*0912*/ 	.byte	0xff
	.zero		1


	//   ....[125]....
        /*0914*/ 	.word	0x0000a0c0
        /*0918*/ 	.word	0x00000000
        /*091c*/ 	.word	0x00000050
        /*0920*/ 	.short	0x010a
        /*0922*/ 	.byte	0xff
	.zero		1


	//   ....[126]....
        /*0924*/ 	.word	0x0000a190
        /*0928*/ 	.word	0x00000000
        /*092c*/ 	.word	0x00000050
        /*0930*/ 	.short	0x010a
        /*0932*/ 	.byte	0xff
	.zero		1


	//   ....[127]....
        /*0934*/ 	.word	0x0000ab00
        /*0938*/ 	.word	0x00000075
        /*093c*/ 	.word	0x00000000
        /*0940*/ 	.short	0x0101
        /*0942*/ 	.byte	0xff
	.zero		1


	//   ....[128]....
        /*0944*/ 	.word	0x0000ab20
        /*0948*/ 	.word	0x00000000
        /*094c*/ 	.word	0x00000050
        /*0950*/ 	.short	0x010a
        /*0952*/ 	.byte	0xff
	.zero		1


	//   ....[129]....
        /*0954*/ 	.word	0x0000abf0
        /*0958*/ 	.word	0x00000000
        /*095c*/ 	.word	0x00000050
        /*0960*/ 	.short	0x010a
        /*0962*/ 	.byte	0xff
	.zero		1


	//   ....[130]....
        /*0964*/ 	.word	0x0000b560
        /*0968*/ 	.word	0x00000075
        /*096c*/ 	.word	0x00000000
        /*0970*/ 	.short	0x0101
        /*0972*/ 	.byte	0xff
	.zero		1


	//   ....[131]....
        /*0974*/ 	.word	0x0000b580
        /*0978*/ 	.word	0x00000000
        /*097c*/ 	.word	0x00000050
        /*0980*/ 	.short	0x010a
        /*0982*/ 	.byte	0xff
	.zero		1


	//   ....[132]....
        /*0984*/ 	.word	0x0000b650
        /*0988*/ 	.word	0x00000000
        /*098c*/ 	.word	0x00000050
        /*0990*/ 	.short	0x010a
        /*0992*/ 	.byte	0xff
	.zero		1


	//   ....[133]....
        /*0994*/ 	.word	0x0000b940
        /*0998*/ 	.word	0x0000006d
        /*099c*/ 	.word	0x00000000
        /*09a0*/ 	.short	0x0101
        /*09a2*/ 	.byte	0xff
	.zero		1


	//   ....[134]....
        /*09a4*/ 	.word	0x0000bfc0
        /*09a8*/ 	.word	0x00000000
        /*09ac*/ 	.word	0x00000000
        /*09b0*/ 	.short	0x0101
        /*09b2*/ 	.byte	0xff
	.zero		1


	//   ....[135]....
        /*09b4*/ 	.word	0x0000c270
        /*09b8*/ 	.word	0x000000ff
        /*09bc*/ 	.word	0x00000000
        /*09c0*/ 	.short	0x0101
        /*09c2*/ 	.byte	0x04
	.zero		1


	//   ....[136]....
        /*09c4*/ 	.word	0x0000c290
        /*09c8*/ 	.word	0x00000000
        /*09cc*/ 	.word	0x000000f0
        /*09d0*/ 	.short	0x010a
        /*09d2*/ 	.byte	0xff
	.zero		1


	//   ....[137]....
        /*09d4*/ 	.word	0x0000c2f0
        /*09d8*/ 	.word	0x00000000
        /*09dc*/ 	.word	0x00000028
        /*09e0*/ 	.short	0x010a
        /*09e2*/ 	.byte	0xff
	.zero		1


	//   ....[138]....
        /*09e4*/ 	.word	0x0000c350
        /*09e8*/ 	.word	0x00000000
        /*09ec*/ 	.word	0x00000028
        /*09f0*/ 	.short	0x010a
        /*09f2*/ 	.byte	0xff
	.zero		1


	//   ....[139]....
        /*09f4*/ 	.word	0x0000c3a0
        /*09f8*/ 	.word	0x00000003
        /*09fc*/ 	.word	0x000000a0
        /*0a00*/ 	.short	0x010a
        /*0a02*/ 	.byte	0xff
	.zero		1


	//   ....[140]....
        /*0a04*/ 	.word	0x0000c400
        /*0a08*/ 	.word	0x00000000
        /*0a0c*/ 	.word	0x00000000
        /*0a10*/ 	.short	0x010a
        /*0a12*/ 	.byte	0xff
	.zero		1


	//   ....[141]....
        /*0a14*/ 	.word	0x0000c460
        /*0a18*/ 	.word	0x00000000
        /*0a1c*/ 	.word	0x00000000
        /*0a20*/ 	.short	0x010a
        /*0a22*/ 	.byte	0xff
	.zero		1


	//   ....[142]....
        /*0a24*/ 	.word	0x0000c4c0
        /*0a28*/ 	.word	0x00000000
        /*0a2c*/ 	.word	0x00000000
        /*0a30*/ 	.short	0x010a
        /*0a32*/ 	.byte	0xff
	.zero		1


	//   ....[143]....
        /*0a34*/ 	.word	0x0000c520
        /*0a38*/ 	.word	0x00000000
        /*0a3c*/ 	.word	0x00000000
        /*0a40*/ 	.short	0x010a
        /*0a42*/ 	.byte	0xff
	.zero		1


	//   ....[144]....
        /*0a44*/ 	.word	0x0000c570
        /*0a48*/ 	.word	0x00000000
        /*0a4c*/ 	.word	0x000000e0
        /*0a50*/ 	.short	0x010a
        /*0a52*/ 	.byte	0xff
	.zero		1


	//   ....[145]....
        /*0a54*/ 	.word	0x0000c5d0
        /*0a58*/ 	.word	0x00000000
        /*0a5c*/ 	.word	0x000000b0
        /*0a60*/ 	.short	0x010a
        /*0a62*/ 	.byte	0xff
	.zero		1


	//   ....[146]....
        /*0a64*/ 	.word	0x0000c620
        /*0a68*/ 	.word	0x00000000
        /*0a6c*/ 	.word	0x000000a0
        /*0a70*/ 	.short	0x010a
        /*0a72*/ 	.byte	0xff
	.zero		1


	//   ....[147]....
        /*0a74*/ 	.word	0x0000c680
        /*0a78*/ 	.word	0x00000000
        /*0a7c*/ 	.word	0x000000b0
        /*0a80*/ 	.short	0x010a
        /*0a82*/ 	.byte	0xff
	.zero		1


	//   ....[148]....
        /*0a84*/ 	.word	0x0000c6e0
        /*0a88*/ 	.word	0x00000005
        /*0a8c*/ 	.word	0x00000008
        /*0a90*/ 	.short	0x010a
        /*0a92*/ 	.byte	0xff
	.zero		1


	//   ....[149]....
        /*0a94*/ 	.word	0x0000c7c0
        /*0a98*/ 	.word	0x00000003
        /*0a9c*/ 	.word	0x00000008
        /*0aa0*/ 	.short	0x010a
        /*0aa2*/ 	.byte	0xff
	.zero		1


	//   ....[150]....
        /*0aa4*/ 	.word	0x0000c810
        /*0aa8*/ 	.word	0x00000000
        /*0aac*/ 	.word	0x000000a0
        /*0ab0*/ 	.short	0x010a
        /*0ab2*/ 	.byte	0xff
	.zero		1


	//   ....[151]....
        /*0ab4*/ 	.word	0x0000c870
        /*0ab8*/ 	.word	0x00000000
        /*0abc*/ 	.word	0x000000d0
        /*0ac0*/ 	.short	0x010a
        /*0ac2*/ 	.byte	0xff
	.zero		1


	//   ....[152]....
        /*0ac4*/ 	.word	0x0000c8d0
        /*0ac8*/ 	.word	0x00000000
        /*0acc*/ 	.word	0x00000000
        /*0ad0*/ 	.short	0x010a
        /*0ad2*/ 	.byte	0xff
	.zero		1


	//   ....[153]....
        /*0ad4*/ 	.word	0x0000c930
        /*0ad8*/ 	.word	0x00000000
        /*0adc*/ 	.word	0x00000000
        /*0ae0*/ 	.short	0x010a
        /*0ae2*/ 	.byte	0xff
	.zero		1


	//   ....[154]....
        /*0ae4*/ 	.word	0x0000c990
        /*0ae8*/ 	.word	0x00000000
        /*0aec*/ 	.word	0x00000100
        /*0af0*/ 	.short	0x010a
        /*0af2*/ 	.byte	0xff
	.zero		1


	//   ....[155]....
        /*0af4*/ 	.word	0x0000c9e0
        /*0af8*/ 	.word	0x00000008
        /*0afc*/ 	.word	0x000000a0
        /*0b00*/ 	.short	0x010a
        /*0b02*/ 	.byte	0xff
	.zero		1


	//   ....[156]....
        /*0b04*/ 	.word	0x0000ca40
        /*0b08*/ 	.word	0x00000000
        /*0b0c*/ 	.word	0x00000098
        /*0b10*/ 	.short	0x010a
        /*0b12*/ 	.byte	0xff
	.zero		1


	//   ....[157]....
        /*0b14*/ 	.word	0x0000caa0
        /*0b18*/ 	.word	0x00000000
        /*0b1c*/ 	.word	0x00000070
        /*0b20*/ 	.short	0x010a
        /*0b22*/ 	.byte	0xff
	.zero		1


	//   ....[158]....
        /*0b24*/ 	.word	0x0000cb00
        /*0b28*/ 	.word	0x00000000
        /*0b2c*/ 	.word	0x00000078
        /*0b30*/ 	.short	0x010a
        /*0b32*/ 	.byte	0xff
	.zero		1


	//   ....[159]....
        /*0b34*/ 	.word	0x0000cb60
        /*0b38*/ 	.word	0x00000000
        /*0b3c*/ 	.word	0x00000080
        /*0b40*/ 	.short	0x010a
        /*0b42*/ 	.byte	0xff
	.zero		1


	//   ....[160]....
        /*0b44*/ 	.word	0x0000cbc0
        /*0b48*/ 	.word	0x00000000
        /*0b4c*/ 	.word	0x00000088
        /*0b50*/ 	.short	0x010a
        /*0b52*/ 	.byte	0xff
	.zero		1


	//   ....[161]....
        /*0b54*/ 	.word	0x0000cc20
        /*0b58*/ 	.word	0x00000000
        /*0b5c*/ 	.word	0x00000070
        /*0b60*/ 	.short	0x010a
        /*0b62*/ 	.byte	0xff
	.zero		1


	//   ....[162]....
        /*0b64*/ 	.word	0x0000cc80
        /*0b68*/ 	.word	0x00000000
        /*0b6c*/ 	.word	0x00000078
        /*0b70*/ 	.short	0x010a
        /*0b72*/ 	.byte	0xff
	.zero		1


	//   ....[163]....
        /*0b74*/ 	.word	0x0000cce0
        /*0b78*/ 	.word	0x00000000
        /*0b7c*/ 	.word	0x00000080
        /*0b80*/ 	.short	0x010a
        /*0b82*/ 	.byte	0xff
	.zero		1


	//   ....[164]....
        /*0b84*/ 	.word	0x0000cd40
        /*0b88*/ 	.word	0x00000000
        /*0b8c*/ 	.word	0x00000088
        /*0b90*/ 	.short	0x010a
        /*0b92*/ 	.byte	0xff
	.zero		1


	//   ....[165]....
        /*0b94*/ 	.word	0x0000cda0
        /*0b98*/ 	.word	0x00000000
        /*0b9c*/ 	.word	0x00000070
        /*0ba0*/ 	.short	0x010a
        /*0ba2*/ 	.byte	0xff
	.zero		1


	//   ....[166]....
        /*0ba4*/ 	.word	0x0000ce00
        /*0ba8*/ 	.word	0x00000000
        /*0bac*/ 	.word	0x00000078
        /*0bb0*/ 	.short	0x010a
        /*0bb2*/ 	.byte	0xff
	.zero		1


	//   ....[167]....
        /*0bb4*/ 	.word	0x0000ce60
        /*0bb8*/ 	.word	0x00000002
        /*0bbc*/ 	.word	0x00000080
        /*0bc0*/ 	.short	0x010a
        /*0bc2*/ 	.byte	0xff
	.zero		1


	//   ....[168]....
        /*0bc4*/ 	.word	0x0000ceb0
        /*0bc8*/ 	.word	0x00000000
        /*0bcc*/ 	.word	0x000000a0
        /*0bd0*/ 	.short	0x010a
        /*0bd2*/ 	.byte	0xff
	.zero		1


	//   ....[169]....
        /*0bd4*/ 	.word	0x0000cf10
        /*0bd8*/ 	.word	0x00000002
        /*0bdc*/ 	.word	0x00000050
        /*0be0*/ 	.short	0x010a
        /*0be2*/ 	.byte	0xff
	.zero		1


	//   ....[170]....
        /*0be4*/ 	.word	0x0000cf60
        /*0be8*/ 	.word	0x0000006d
        /*0bec*/ 	.word	0x000000c0
        /*0bf0*/ 	.short	0x010a
        /*0bf2*/ 	.byte	0xff
	.zero		1


	//   ....[171]....
        /*0bf4*/ 	.word	0x0000cfb0
        /*0bf8*/ 	.word	0x00000002
        /*0bfc*/ 	.word	0x00000050
        /*0c00*/ 	.short	0x010a
        /*0c02*/ 	.byte	0xff
	.zero		1


	//   ....[172]....
        /*0c04*/ 	.word	0x0000d000
        /*0c08*/ 	.word	0x00000000
        /*0c0c*/ 	.word	0x00000050
        /*0c10*/ 	.short	0x010a
        /*0c12*/ 	.byte	0xff
	.zero		1


	//   ....[173]....
        /*0c14*/ 	.word	0x0000d050
        /*0c18*/ 	.word	0x00000000
        /*0c1c*/ 	.word	0x00000050
        /*0c20*/ 	.short	0x010a
        /*0c22*/ 	.byte	0xff
	.zero		1


	//   ....[174]....
        /*0c24*/ 	.word	0x0000d0a0
        /*0c28*/ 	.word	0x00000000
        /*0c2c*/ 	.word	0x00000050
        /*0c30*/ 	.short	0x010a
        /*0c32*/ 	.byte	0xff
	.zero		1


	//   ....[175]....
        /*0c34*/ 	.word	0x0000d0f0
        /*0c38*/ 	.word	0x00000000
        /*0c3c*/ 	.word	0x00000050
        /*0c40*/ 	.short	0x010a
        /*0c42*/ 	.byte	0xff
	.zero		1


	//   ....[176]....
        /*0c44*/ 	.word	0x0000d140
        /*0c48*/ 	.word	0x00000000
        /*0c4c*/ 	.word	0x00000050
        /*0c50*/ 	.short	0x010a
        /*0c52*/ 	.byte	0xff
	.zero		1


	//   ....[177]....
        /*0c54*/ 	.word	0x0000d190
        /*0c58*/ 	.word	0x00000000
        /*0c5c*/ 	.word	0x00000050
        /*0c60*/ 	.short	0x010a
        /*0c62*/ 	.byte	0xff
	.zero		1


	//----- nvinfo : EIATTR_NUM_MBARRIERS
	.align		4
.L_47:
        /*0c64*/ 	.byte	0x03, 0x38
        /*0c66*/ 	.short	0x0021


	//----- nvinfo : EIATTR_EXIT_INSTR_OFFSETS
	.align		4
        /*0c68*/ 	.byte	0x04, 0x1c
        /*0c6a*/ 	.short	(.L_49 - .L_48)


	//   ....[0]....
.L_48:
        /*0c6c*/ 	.word	0x00002b80


	//   ....[1]....
        /*0c70*/ 	.word	0x00003070


	//   ....[2]....
        /*0c74*/ 	.word	0x000030d0


	//   ....[3]....
        /*0c78*/ 	.word	0x00004330


	//   ....[4]....
        /*0c7c*/ 	.word	0x00005b30


	//   ....[5]....
        /*0c80*/ 	.word	0x00005b70


	//   ....[6]....
        /*0c84*/ 	.word	0x0000c160


	//   ....[7]....
        /*0c88*/ 	.word	0x0000c1e0


	//   ....[8]....
        /*0c8c*/ 	.word	0x0000c210


	//   ....[9]....
        /*0c90*/ 	.word	0x0000c280


	//----- nvinfo : EIATTR_MAX_THREADS
	.align		4
.L_49:
        /*0c94*/ 	.byte	0x04, 0x05
        /*0c96*/ 	.short	(.L_51 - .L_50)
.L_50:
        /*0c98*/ 	.word	0x00000100
        /*0c9c*/ 	.word	0x00000001
        /*0ca0*/ 	.word	0x00000001


	//----- nvinfo : EIATTR_CRS_STACK_SIZE
	.align		4
.L_51:
        /*0ca4*/ 	.byte	0x04, 0x1e
        /*0ca6*/ 	.short	(.L_53 - .L_52)
.L_52:
        /*0ca8*/ 	.word	0x00000000


	//----- nvinfo : EIATTR_CBANK_PARAM_SIZE
	.align		4
.L_53:
        /*0cac*/ 	.byte	0x03, 0x19
        /*0cae*/ 	.short	0x0800


	//----- nvinfo : EIATTR_PARAM_CBANK
	.align		4
        /*0cb0*/ 	.byte	0x04, 0x0a
        /*0cb2*/ 	.short	(.L_55 - .L_54)
	.align		4
.L_54:
        /*0cb4*/ 	.word	index@(.nv.constant0._ZN7cutlass13device_kernelINS_4gemm6kernel13GemmUniversalIN4cute5tupleIJiiiiEEENS1_10collective13CollectiveMmaINS1_35MainloopSm100TmaUmmaWarpSpecializedILi5ELi2ELi2ENS5_IJNS4_1CILi4EEENSA_ILi1EEESC_EEEEENS5_IJNSA_ILi256EEESF_NSA_ILi32EEEEEEfNS5_IJlSC_lEEEfSI_NS4_8TiledMMAINS4_8MMA_AtomIJNS4_23SM100_MMA_TF32_2x1SM_SSINS_10tfloat32_tESM_fLi256ELi256ELNS4_4UMMA5MajorE0ELSO_0ELNSN_7ScaleInE0ELSP_0EEEEEENS4_6LayoutINS5_IJSC_SC_SC_EEENS5_IJNSA_ILi0EEESU_SU_EEEEENS5_IJNS4_10UnderscoreESX_SX_EEEEENS4_18SM100_TMA_2SM_LOADENS4_14ComposedLayoutINS4_7SwizzleILi3ELi4ELi3EEENS4_18smem_ptr_flag_bitsILi32EEENSS_INS5_IJNSA_ILi8EEESG_EEENS5_IJSG_SC_EEEEEEEvNS4_8identityENS4_28SM100_TMA_2SM_LOAD_MULTICASTES1A_vS1B_EENS_8epilogue10collective18CollectiveEpilogueINS1E_23Sm100TmaWarpSpecializedILi4ELi2ELi32ELb1ELb0EEEJNS5_IJNSA_ILi128EEESF_SG_EEENS5_IJNSS_IS1J_SC_EENSS_ISG_SC_EEEEEfSI_fSI_NS1E_6fusion15FusionCallbacksIS1I_NS1O_17LinearCombinationIffffLNS_15FloatRoundStyleE2EEES1K_S1N_JEEENS4_5SM1004TMEM4LOAD26SM100_TMEM_LOAD_32dp32b32xENS4_13SM90_TMA_LOADES1A_NS4_39AutoVectorizingCopyWithAssumedAlignmentILi128EEENS4_14SM90_TMA_STOREES1A_S20_S20_EEEvvEEEEvNT_6ParamsE)
        /*0cb8*/ 	.short	0x0380
        /*0cba*/ 	.short	0x0800


	//----- nvinfo : EIATTR_SW_WAR
	.align		4
.L_55:
        /*0cbc*/ 	.byte	0x04, 0x36
        /*0cbe*/ 	.short	(.L_57 - .L_56)
.L_56:
        /*0cc0*/ 	.word	0x00000008
.L_57:


//--------------------- .nv.callgraph             --------------------------
	.section	.nv.callgraph,"",@"SHT_CUDA_CALLGRAPH"
	.align	4
	.sectionentsize	8
	.align		4
        /*0000*/ 	.word	0x00000000
	.align		4
        /*0004*/ 	.word	0xffffffff
	.align		4
        /*0008*/ 	.word	index@(_ZN7cutlass13device_kernelINS_4gemm6kernel13GemmUniversalIN4cute5tupleIJiiiiEEENS1_10collective13CollectiveMmaINS1_35MainloopSm100TmaUmmaWarpSpecializedILi5ELi2ELi2ENS5_IJNS4_1CILi4EEENSA_ILi1EEESC_EEEEENS5_IJNSA_ILi256EEESF_NSA_ILi32EEEEEEfNS5_IJlSC_lEEEfSI_NS4_8TiledMMAINS4_8MMA_AtomIJNS4_23SM100_MMA_TF32_2x1SM_SSINS_10tfloat32_tESM_fLi256ELi256ELNS4_4UMMA5MajorE0ELSO_0ELNSN_7ScaleInE0ELSP_0EEEEEENS4_6LayoutINS5_IJSC_SC_SC_EEENS5_IJNSA_ILi0EEESU_SU_EEEEENS5_IJNS4_10UnderscoreESX_SX_EEEEENS4_18SM100_TMA_2SM_LOADENS4_14ComposedLayoutINS4_7SwizzleILi3ELi4ELi3EEENS4_18smem_ptr_flag_bitsILi32EEENSS_INS5_IJNSA_ILi8EEESG_EEENS5_IJSG_SC_EEEEEEEvNS4_8identityENS4_28SM100_TMA_2SM_LOAD_MULTICASTES1A_vS1B_EENS_8epilogue10collective18CollectiveEpilogueINS1E_23Sm100TmaWarpSpecializedILi4ELi2ELi32ELb1ELb0EEEJNS5_IJNSA_ILi128EEESF_SG_EEENS5_IJNSS_IS1J_SC_EENSS_ISG_SC_EEEEEfSI_fSI_NS1E_6fusion15FusionCallbacksIS1I_NS1O_17LinearCombinationIffffLNS_15FloatRoundStyleE2EEES1K_S1N_JEEENS4_5SM1004TMEM4LOAD26SM100_TMEM_LOAD_32dp32b32xENS4_13SM90_TMA_LOADES1A_NS4_39AutoVectorizingCopyWithAssumedAlignmentILi128EEENS4_14SM90_TMA_STOREES1A_S20_S20_EEEvvEEEEvNT_6ParamsE)
	.align		4
        /*000c*/ 	.word	index@(__assertfail)
	.align		4
        /*0010*/ 	.word	0x00000000
	.align		4
        /*0014*/ 	.word	0xfffffffe
	.align		4
        /*0018*/ 	.word	0x00000000
	.align		4
        /*001c*/ 	.word	0xfffffffd
	.align		4
        /*0020*/ 	.word	0x00000000
	.align		4
        /*0024*/ 	.word	0xfffffffc


//--------------------- .nv.constant4             --------------------------
	.section	.nv.constant4,"a",@progbits
	.align	8
	.align		8
.nv.constant4:
        /*0000*/ 	.dword	__assertfail
	.align		8
        /*0008*/ 	.dword	__unnamed_1
	.align		8
        /*0010*/ 	.dword	__unnamed_2
	.align		8
        /*0018*/ 	.dword	_ZN40_INTERNAL_a25784f7_4_k_cu_28b704b0_163784cuda3std3__45__cpo5beginE
	.align		8
        /*0020*/ 	.dword	_ZN40_INTERNAL_a25784f7_4_k_cu_28b704b0_163784cuda3std3__45__cpo3endE
	.align		8
        /*0028*/ 	.dword	_ZN40_INTERNAL_a25784f7_4_k_cu_28b704b0_163784cuda3std3__45__cpo6cbeginE
	.align		8
        /*0030*/ 	.dword	_ZN40_INTERNAL_a25784f7_4_k_cu_28b704b0_163784cuda3std3__45__cpo4cendE
	.align		8
        /*0038*/ 	.dword	_ZN40_INTERNAL_a25784f7_4_k_cu_28b704b0_163784cuda3std3__442_GLOBAL__N__a25784f7_4_k_cu_28b704b0_163786ignoreE
	.align		8
        /*0040*/ 	.dword	_ZN40_INTERNAL_a25784f7_4_k_cu_28b704b0_163784cuda3std3__419piecewise_constructE
	.align		8
        /*0048*/ 	.dword	_ZN40_INTERNAL_a25784f7_4_k_cu_28b704b0_163784cuda3std3__48in_placeE
	.align		8
        /*0050*/ 	.dword	_ZN40_INTERNAL_a25784f7_4_k_cu_28b704b0_163784cuda3std6ranges3__45__cpo4swapE
	.align		8
        /*0058*/ 	.dword	_ZN40_INTERNAL_a25784f7_4_k_cu_28b704b0_163784cuda3std6ranges3__45__cpo9iter_moveE
	.align		8
        /*0060*/ 	.dword	_ZN40_INTERNAL_a25784f7_4_k_cu_28b704b0_163784cute7productE
	.align		8
        /*0068*/ 	.dword	_ZN40_INTERNAL_a25784f7_4_k_cu_28b704b0_163784cute1_E
	.align		8
        /*0070*/ 	.dword	$str$25
	.align		8
        /*0078*/ 	.dword	$str$26
	.align		8
        /*0080*/ 	.dword	$str$27
	.align		8
        /*0088*/ 	.dword	$str$28


//--------------------- .text._ZN7cutlass13device_kernelINS_4gemm6kernel13GemmUniversalIN4cute5tupleIJiiiiEEENS1_10collective13CollectiveMmaINS1_35MainloopSm100TmaUmmaWarpSpecializedILi5ELi2ELi2ENS5_IJNS4_1CILi4EEENSA_ILi1EEESC_EEEEENS5_IJNSA_ILi256EEESF_NSA_ILi32EEEEEEfNS5_IJlSC_lEEEfSI_NS4_8TiledMMAINS4_8MMA_AtomIJNS4_23SM100_MMA_TF32_2x1SM_SSINS_10tfloat32_tESM_fLi256ELi256ELNS4_4UMMA5MajorE0ELSO_0ELNSN_7ScaleInE0ELSP_0EEEEEENS4_6LayoutINS5_IJSC_SC_SC_EEENS5_IJNSA_ILi0EEESU_SU_EEEEENS5_IJNS4_10UnderscoreESX_SX_EEEEENS4_18SM100_TMA_2SM_LOADENS4_14ComposedLayoutINS4_7SwizzleILi3ELi4ELi3EEENS4_18smem_ptr_flag_bitsILi32EEENSS_INS5_IJNSA_ILi8EEESG_EEENS5_IJSG_SC_EEEEEEEvNS4_8identityENS4_28SM100_TMA_2SM_LOAD_MULTICASTES1A_vS1B_EENS_8epilogue10collective18CollectiveEpilogueINS1E_23Sm100TmaWarpSpecializedILi4ELi2ELi32ELb1ELb0EEEJNS5_IJNSA_ILi128EEESF_SG_EEENS5_IJNSS_IS1J_SC_EENSS_ISG_SC_EEEEEfSI_fSI_NS1E_6fusion15FusionCallbacksIS1I_NS1O_17LinearCombinationIffffLNS_15FloatRoundStyleE2EEES1K_S1N_JEEENS4_5SM1004TMEM4LOAD26SM100_TMEM_LOAD_32dp32b32xENS4_13SM90_TMA_LOADES1A_NS4_39AutoVectorizingCopyWithAssumedAlignmentILi128EEENS4_14SM90_TMA_STOREES1A_S20_S20_EEEvvEEEEvNT_6ParamsE --------------------------
	.section	.text._ZN7cutlass13device_kernelINS_4gemm6kernel13GemmUniversalIN4cute5tupleIJiiiiEEENS1_10collective13CollectiveMmaINS1_35MainloopSm100TmaUmmaWarpSpecializedILi5ELi2ELi2ENS5_IJNS4_1CILi4EEENSA_ILi1EEESC_EEEEENS5_IJNSA_ILi256EEESF_NSA_ILi32EEEEEEfNS5_IJlSC_lEEEfSI_NS4_8TiledMMAINS4_8MMA_AtomIJNS4_23SM100_MMA_TF32_2x1SM_SSINS_10tfloat32_tESM_fLi256ELi256ELNS4_4UMMA5MajorE0ELSO_0ELNSN_7ScaleInE0ELSP_0EEEEEENS4_6LayoutINS5_IJSC_SC_SC_EEENS5_IJNSA_ILi0EEESU_SU_EEEEENS5_IJNS4_10UnderscoreESX_SX_EEEEENS4_18SM100_TMA_2SM_LOADENS4_14ComposedLayoutINS4_7SwizzleILi3ELi4ELi3EEENS4_18smem_ptr_flag_bitsILi32EEENSS_INS5_IJNSA_ILi8EEESG_EEENS5_IJSG_SC_EEEEEEEvNS4_8identityENS4_28SM100_TMA_2SM_LOAD_MULTICASTES1A_vS1B_EENS_8epilogue10collective18CollectiveEpilogueINS1E_23Sm100TmaWarpSpecializedILi4ELi2ELi32ELb1ELb0EEEJNS5_IJNSA_ILi128EEESF_SG_EEENS5_IJNSS_IS1J_SC_EENSS_ISG_SC_EEEEEfSI_fSI_NS1E_6fusion15FusionCallbacksIS1I_NS1O_17LinearCombinationIffffLNS_15FloatRoundStyleE2EEES1K_S1N_JEEENS4_5SM1004TMEM4LOAD26SM100_TMEM_LOAD_32dp32b32xENS4_13SM90_TMA_LOADES1A_NS4_39AutoVectorizingCopyWithAssumedAlignmentILi128EEENS4_14SM90_TMA_STOREES1A_S20_S20_EEEvvEEEEvNT_6ParamsE,"ax",@progbits
	.align	128
.text._ZN7cutlass13device_kernelINS_4gemm6kernel13GemmUniversalIN4cute5tupleIJiiiiEEENS1_10collective13CollectiveMmaINS1_35MainloopSm100TmaUmmaWarpSpecializedILi5ELi2ELi2ENS5_IJNS4_1CILi4EEENSA_ILi1EEESC_EEEEENS5_IJNSA_ILi256EEESF_NSA_ILi32EEEEEEfNS5_IJlSC_lEEEfSI_NS4_8TiledMMAINS4_8MMA_AtomIJNS4_23SM100_MMA_TF32_2x1SM_SSINS_10tfloat32_tESM_fLi256ELi256ELNS4_4UMMA5MajorE0ELSO_0ELNSN_7ScaleInE0ELSP_0EEEEEENS4_6LayoutINS5_IJSC_SC_SC_EEENS5_IJNSA_ILi0EEESU_SU_EEEEENS5_IJNS4_10UnderscoreESX_SX_EEEEENS4_18SM100_TMA_2SM_LOADENS4_14ComposedLayoutINS4_7SwizzleILi3ELi4ELi3EEENS4_18smem_ptr_flag_bitsILi32EEENSS_INS5_IJNSA_ILi8EEESG_EEENS5_IJSG_SC_EEEEEEEvNS4_8identityENS4_28SM100_TMA_2SM_LOAD_MULTICASTES1A_vS1B_EENS_8epilogue10collective18CollectiveEpilogueINS1E_23Sm100TmaWarpSpecializedILi4ELi2ELi32ELb1ELb0EEEJNS5_IJNSA_ILi128EEESF_SG_EEENS5_IJNSS_IS1J_SC_EENSS_ISG_SC_EEEEEfSI_fSI_NS1E_6fusion15FusionCallbacksIS1I_NS1O_17LinearCombinationIffffLNS_15FloatRoundStyleE2EEES1K_S1N_JEEENS4_5SM1004TMEM4LOAD26SM100_TMEM_LOAD_32dp32b32xENS4_13SM90_TMA_LOADES1A_NS4_39AutoVectorizingCopyWithAssumedAlignmentILi128EEENS4_14SM90_TMA_STOREES1A_S20_S20_EEEvvEEEEvNT_6ParamsE:
        .type           _ZN7cutlass13device_kernelINS_4gemm6kernel13GemmUniversalIN4cute5tupleIJiiiiEEENS1_10collective13CollectiveMmaINS1_35MainloopSm100TmaUmmaWarpSpecializedILi5ELi2ELi2ENS5_IJNS4_1CILi4EEENSA_ILi1EEESC_EEEEENS5_IJNSA_ILi256EEESF_NSA_ILi32EEEEEEfNS5_IJlSC_lEEEfSI_NS4_8TiledMMAINS4_8MMA_AtomIJNS4_23SM100_MMA_TF32_2x1SM_SSINS_10tfloat32_tESM_fLi256ELi256ELNS4_4UMMA5MajorE0ELSO_0ELNSN_7ScaleInE0ELSP_0EEEEEENS4_6LayoutINS5_IJSC_SC_SC_EEENS5_IJNSA_ILi0EEESU_SU_EEEEENS5_IJNS4_10UnderscoreESX_SX_EEEEENS4_18SM100_TMA_2SM_LOADENS4_14ComposedLayoutINS4_7SwizzleILi3ELi4ELi3EEENS4_18smem_ptr_flag_bitsILi32EEENSS_INS5_IJNSA_ILi8EEESG_EEENS5_IJSG_SC_EEEEEEEvNS4_8identityENS4_28SM100_TMA_2SM_LOAD_MULTICASTES1A_vS1B_EENS_8epilogue10collective18CollectiveEpilogueINS1E_23Sm100TmaWarpSpecializedILi4ELi2ELi32ELb1ELb0EEEJNS5_IJNSA_ILi128EEESF_SG_EEENS5_IJNSS_IS1J_SC_EENSS_ISG_SC_EEEEEfSI_fSI_NS1E_6fusion15FusionCallbacksIS1I_NS1O_17LinearCombinationIffffLNS_15FloatRoundStyleE2EEES1K_S1N_JEEENS4_5SM1004TMEM4LOAD26SM100_TMEM_LOAD_32dp32b32xENS4_13SM90_TMA_LOADES1A_NS4_39AutoVectorizingCopyWithAssumedAlignmentILi128EEENS4_14SM90_TMA_STOREES1A_S20_S20_EEEvvEEEEvNT_6ParamsE,@function
        .size           _ZN7cutlass13device_kernelINS_4gemm6kernel13GemmUniversalIN4cute5tupleIJiiiiEEENS1_10collective13CollectiveMmaINS1_35MainloopSm100TmaUmmaWarpSpecializedILi5ELi2ELi2ENS5_IJNS4_1CILi4EEENSA_ILi1EEESC_EEEEENS5_IJNSA_ILi256EEESF_NSA_ILi32EEEEEEfNS5_IJlSC_lEEEfSI_NS4_8TiledMMAINS4_8MMA_AtomIJNS4_23SM100_MMA_TF32_2x1SM_SSINS_10tfloat32_tESM_fLi256ELi256ELNS4_4UMMA5MajorE0ELSO_0ELNSN_7ScaleInE0ELSP_0EEEEEENS4_6LayoutINS5_IJSC_SC_SC_EEENS5_IJNSA_ILi0EEESU_SU_EEEEENS5_IJNS4_10UnderscoreESX_SX_EEEEENS4_18SM100_TMA_2SM_LOADENS4_14ComposedLayoutINS4_7SwizzleILi3ELi4ELi3EEENS4_18smem_ptr_flag_bitsILi32EEENSS_INS5_IJNSA_ILi8EEESG_EEENS5_IJSG_SC_EEEEEEEvNS4_8identityENS4_28SM100_TMA_2SM_LOAD_MULTICASTES1A_vS1B_EENS_8epilogue10collective18CollectiveEpilogueINS1E_23Sm100TmaWarpSpecializedILi4ELi2ELi32ELb1ELb0EEEJNS5_IJNSA_ILi128EEESF_SG_EEENS5_IJNSS_IS1J_SC_EENSS_ISG_SC_EEEEEfSI_fSI_NS1E_6fusion15FusionCallbacksIS1I_NS1O_17LinearCombinationIffffLNS_15FloatRoundStyleE2EEES1K_S1N_JEEENS4_5SM1004TMEM4LOAD26SM100_TMEM_LOAD_32dp32b32xENS4_13SM90_TMA_LOADES1A_NS4_39AutoVectorizingCopyWithAssumedAlignmentILi128EEENS4_14SM90_TMA_STOREES1A_S20_S20_EEEvvEEEEvNT_6ParamsE,(.L_x_238 - _ZN7cutlass13device_kernelINS_4gemm6kernel13GemmUniversalIN4cute5tupleIJiiiiEEENS1_10collective13CollectiveMmaINS1_35MainloopSm100TmaUmmaWarpSpecializedILi5ELi2ELi2ENS5_IJNS4_1CILi4EEENSA_ILi1EEESC_EEEEENS5_IJNSA_ILi256EEESF_NSA_ILi32EEEEEEfNS5_IJlSC_lEEEfSI_NS4_8TiledMMAINS4_8MMA_AtomIJNS4_23SM100_MMA_TF32_2x1SM_SSINS_10tfloat32_tESM_fLi256ELi256ELNS4_4UMMA5MajorE0ELSO_0ELNSN_7ScaleInE0ELSP_0EEEEEENS4_6LayoutINS5_IJSC_SC_SC_EEENS5_IJNSA_ILi0EEESU_SU_EEEEENS5_IJNS4_10UnderscoreESX_SX_EEEEENS4_18SM100_TMA_2SM_LOADENS4_14ComposedLayoutINS4_7SwizzleILi3ELi4ELi3EEENS4_18smem_ptr_flag_bitsILi32EEENSS_INS5_IJNSA_ILi8EEESG_EEENS5_IJSG_SC_EEEEEEEvNS4_8identityENS4_28SM100_TMA_2SM_LOAD_MULTICASTES1A_vS1B_EENS_8epilogue10collective18CollectiveEpilogueINS1E_23Sm100TmaWarpSpecializedILi4ELi2ELi32ELb1ELb0EEEJNS5_IJNSA_ILi128EEESF_SG_EEENS5_IJNSS_IS1J_SC_EENSS_ISG_SC_EEEEEfSI_fSI_NS1E_6fusion15FusionCallbacksIS1I_NS1O_17LinearCombinationIffffLNS_15FloatRoundStyleE2EEES1K_S1N_JEEENS4_5SM1004TMEM4LOAD26SM100_TMEM_LOAD_32dp32b32xENS4_13SM90_TMA_LOADES1A_NS4_39AutoVectorizingCopyWithAssumedAlignmentILi128EEENS4_14SM90_TMA_STOREES1A_S20_S20_EEEvvEEEEvNT_6ParamsE)
        .other          _ZN7cutlass13device_kernelINS_4gemm6kernel13GemmUniversalIN4cute5tupleIJiiiiEEENS1_10collective13CollectiveMmaINS1_35MainloopSm100TmaUmmaWarpSpecializedILi5ELi2ELi2ENS5_IJNS4_1CILi4EEENSA_ILi1EEESC_EEEEENS5_IJNSA_ILi256EEESF_NSA_ILi32EEEEEEfNS5_IJlSC_lEEEfSI_NS4_8TiledMMAINS4_8MMA_AtomIJNS4_23SM100_MMA_TF32_2x1SM_SSINS_10tfloat32_tESM_fLi256ELi256ELNS4_4UMMA5MajorE0ELSO_0ELNSN_7ScaleInE0ELSP_0EEEEEENS4_6LayoutINS5_IJSC_SC_SC_EEENS5_IJNSA_ILi0EEESU_SU_EEEEENS5_IJNS4_10UnderscoreESX_SX_EEEEENS4_18SM100_TMA_2SM_LOADENS4_14ComposedLayoutINS4_7SwizzleILi3ELi4ELi3EEENS4_18smem_ptr_flag_bitsILi32EEENSS_INS5_IJNSA_ILi8EEESG_EEENS5_IJSG_SC_EEEEEEEvNS4_8identityENS4_28SM100_TMA_2SM_LOAD_MULTICASTES1A_vS1B_EENS_8epilogue10collective18CollectiveEpilogueINS1E_23Sm100TmaWarpSpecializedILi4ELi2ELi32ELb1ELb0EEEJNS5_IJNSA_ILi128EEESF_SG_EEENS5_IJNSS_IS1J_SC_EENSS_ISG_SC_EEEEEfSI_fSI_NS1E_6fusion15FusionCallbacksIS1I_NS1O_17LinearCombinationIffffLNS_15FloatRoundStyleE2EEES1K_S1N_JEEENS4_5SM1004TMEM4LOAD26SM100_TMEM_LOAD_32dp32b32xENS4_13SM90_TMA_LOADES1A_NS4_39AutoVectorizingCopyWithAssumedAlignmentILi128EEENS4_14SM90_TMA_STOREES1A_S20_S20_EEEvvEEEEvNT_6ParamsE,@"STO_CUDA_ENTRY STV_DEFAULT"
_ZN7cutlass13device_kernelINS_4gemm6kernel13GemmUniversalIN4cute5tupleIJiiiiEEENS1_10collective13CollectiveMmaINS1_35MainloopSm100TmaUmmaWarpSpecializedILi5ELi2ELi2ENS5_IJNS4_1CILi4EEENSA_ILi1EEESC_EEEEENS5_IJNSA_ILi256EEESF_NSA_ILi32EEEEEEfNS5_IJlSC_lEEEfSI_NS4_8TiledMMAINS4_8MMA_AtomIJNS4_23SM100_MMA_TF32_2x1SM_SSINS_10tfloat32_tESM_fLi256ELi256ELNS4_4UMMA5MajorE0ELSO_0ELNSN_7ScaleInE0ELSP_0EEEEEENS4_6LayoutINS5_IJSC_SC_SC_EEENS5_IJNSA_ILi0EEESU_SU_EEEEENS5_IJNS4_10UnderscoreESX_SX_EEEEENS4_18SM100_TMA_2SM_LOADENS4_14ComposedLayoutINS4_7SwizzleILi3ELi4ELi3EEENS4_18smem_ptr_flag_bitsILi32EEENSS_INS5_IJNSA_ILi8EEESG_EEENS5_IJSG_SC_EEEEEEEvNS4_8identityENS4_28SM100_TMA_2SM_LOAD_MULTICASTES1A_vS1B_EENS_8epilogue10collective18CollectiveEpilogueINS1E_23Sm100TmaWarpSpecializedILi4ELi2ELi32ELb1ELb0EEEJNS5_IJNSA_ILi128EEESF_SG_EEENS5_IJNSS_IS1J_SC_EENSS_ISG_SC_EEEEEfSI_fSI_NS1E_6fusion15FusionCallbacksIS1I_NS1O_17LinearCombinationIffffLNS_15FloatRoundStyleE2EEES1K_S1N_JEEENS4_5SM1004TMEM4LOAD26SM100_TMEM_LOAD_32dp32b32xENS4_13SM90_TMA_LOADES1A_NS4_39AutoVectorizingCopyWithAssumedAlignmentILi128EEENS4_14SM90_TMA_STOREES1A_S20_S20_EEEvvEEEEvNT_6ParamsE:
[----:B------:R-:W1:Y:S01]  /*0000*/  LDC R1, c[0x0][0x37c] ;  /* 0x0000df00ff017b82 */ /* 0x000e620000000800 */
[----:B------:R-:W2:Y:S01]  /*0010*/  S2R R100, SR_TID.X ;  /* 0x0000000000647919 */ /* 0x000ea20000002100 */
[----:B------:R-:W3:Y:S06]  /*0020*/  LDCU.64 UR8, c[0x0][0x890] ;  /* 0x00011200ff0877ac */ /* 0x000eec0008000a00 */
[----:B------:R-:W4:Y:S01]  /*0030*/  S2UR UR52, SR_CgaCtaId ;  /* 0x00000000003479c3 */ /* 0x000f220000008800 */
[----:B------:R-:W-:Y:S02]  /*0040*/  PRMT R83, RZ, 0x7610, R83 ;  /* 0x00007610ff537816 */ /* 0x000fe40000000053 */
[----:B------:R-:W-:Y:S01]  /*0050*/  ELECT P1, URZ, PT ;  /* 0x0000000000ff782f */ /* 0x000fe20003820000 */
[----:B---3--:R-:W-:-:S04]  /*0060*/  UISETP.NE.U32.AND UP0, UPT, UR8, URZ, UPT ;  /* 0x000000ff0800728c */ /* 0x008fc8000bf05070 */
[----:B------:R-:W-:Y:S02]  /*0070*/  UISETP.NE.AND.EX UP0, UPT, UR9, URZ, UPT, UP0 ;  /* 0x000000ff0900728c */ /* 0x000fe4000bf05300 */
[----:B----4-:R-:W-:Y:S02]  /*0080*/  ULOP3.LUT UR47, UR52, 0x1, URZ, 0xc0, !UPT ;  /* 0x00000001342f7892 */ /* 0x010fe4000f8ec0ff */
[----:B------:R-:W-:Y:S01]  /*0090*/  ULOP3.LUT UR48, UR52, 0x1, URZ, 0x3c, !UPT ;  /* 0x0000000134307892 */ /* 0x000fe2000f8e3cff */
[----:B--2---:R-:W-:-:S05]  /*00a0*/  SHF.R.U32.HI R84, RZ, 0x5, R100 ;  /* 0x00000005ff547819 */ /* 0x004fca0000011664 */
[----:B------:R-:W2:Y:S02]  /*00b0*/  SHFL.IDX PT, R0, R84, RZ, 0x1f ;  /* 0x00001fff54007589 */ /* 0x000ea400000e0000 */
[----:B--2---:R-:W-:Y:S01]  /*00c0*/  R2UR UR18, R0 ;  /* 0x00000000001272ca */ /* 0x004fe200000e0000 */
[----:B-1----:R-:W-:-:S14]  /*00d0*/  BRA.U UP0, `(.L_x_0) ;  /* 0x0000000100307547 */ /* 0x002fdc000b800000 */
[----:B------:R-:W1:Y:S02]  /*00e0*/  LDCU.64 UR4, c[0x0][0x888] ;  /* 0x00011100ff0477ac */ /* 0x000e640008000a00 */
[----:B-1----:R-:W-:-:S04]  /*00f0*/  UISETP.NE.U32.AND UP0, UPT, UR4, URZ, UPT ;  /* 0x000000ff0400728c */ /* 0x002fc8000bf05070 */
[----:B------:R-:W-:-:S09]  /*0100*/  UISETP.NE.AND.EX UP0, UPT, UR5, URZ, UPT, UP0 ;  /* 0x000000ff0500728c */ /* 0x000fd2000bf05300 */
[----:B------:R-:W-:Y:S05]  /*0110*/  BRA.U !UP0, `(.L_x_1) ;  /* 0x0000000108147547 */ /* 0x000fea000b800000 */
[----:B------:R-:W1:Y:S01]  /*0120*/  LDC.64 R2, c[0x0][0x888] ;  /* 0x00022200ff027b82 */ /* 0x000e620000000a00 */
[----:B------:R-:W1:Y:S02]  /*0130*/  LDCU.64 UR4, c[0x0][0x358] ;  /* 0x00006b00ff0477ac */ /* 0x000e640008000a00 */
[----:B-1----:R1:W5:Y:S01]  /*0140*/  LDG.E R45, desc[UR4][R2.64] ;  /* 0x00000004022d7981 */ /* 0x002362000c1e1900 */
[----:B------:R-:W-:Y:S01]  /*0150*/  HFMA2 R83, -RZ, RZ, 0, 5.9604644775390625e-08 ;  /* 0x00000001ff537431 */ /* 0x000fe200000001ff */
[----:B------:R-:W-:Y:S05]  /*0160*/  BRA `(.L_x_0) ;  /* 0x00000000000c7947 */ /* 0x000fea0003800000 */
.L_x_1:
[----:B------:R-:W1:Y:S01]  /*0170*/  LDCU UR4, c[0x0][0x880] ;  /* 0x00011000ff0477ac */ /* 0x000e620008000800 */
[----:B------:R-:W-:Y:S01]  /*0180*/  HFMA2 R83, -RZ, RZ, 0, 5.9604644775390625e-08 ;  /* 0x00000001ff537431 */ /* 0x000fe200000001ff */
[----:B-1----:R-:W-:-:S07]  /*0190*/  MOV R45, UR4 ;  /* 0x00000004002d7c02 */ /* 0x002fce0008000f00 */
.L_x_0:
[----:B------:R-:W2:Y:S02]  /*01a0*/  LDCU.64 UR4, c[0x0][0x8b0] ;  /* 0x00011600ff0477ac */ /* 0x000ea40008000a00 */
[----:B--2---:R-:W-:-:S04]  /*01b0*/  UISETP.NE.U32.AND UP0, UPT, UR4, URZ, UPT ;  /* 0x000000ff0400728c */ /* 0x004fc8000bf05070 */
[----:B------:R-:W-:-:S09]  /*01c0*/  UISETP.NE.AND.EX UP0, UPT, UR5, URZ, UPT, UP0 ;  /* 0x000000ff0500728c */ /* 0x000fd2000bf05300 */
[----:B------:R-:W-:Y:S05]  /*01d0*/  BRA.U UP0, `(.L_x_2) ;  /* 0x0000000100287547 */ /* 0x000fea000b800000 */
[----:B------:R-:W2:Y:S02]  /*01e0*/  LDCU.64 UR4, c[0x0][0x8a8] ;  /* 0x00011500ff0477ac */ /* 0x000ea40008000a00 */
[----:B--2---:R-:W-:-:S04]  /*01f0*/  UISETP.NE.U32.AND UP0, UPT, UR4, URZ, UPT ;  /* 0x000000ff0400728c */ /* 0x004fc8000bf05070 */
[----:B------:R-:W-:-:S09]  /*0200*/  UISETP.NE.AND.EX UP0, UPT, UR5, URZ, UPT, UP0 ;  /* 0x000000ff0500728c */ /* 0x000fd2000bf05300 */
[----:B------:R-:W-:Y:S05]  /*0210*/  BRA.U !UP0, `(.L_x_3) ;  /* 0x0000000108107547 */ /* 0x000fea000b800000 */
[----:B------:R-:W2:Y:S01]  /*0220*/  LDC.64 R38, c[0x0][0x8a8] ;  /* 0x00022a00ff267b82 */ /* 0x000ea20000000a00 */
[----:B------:R-:W2:Y:S02]  /*0230*/  LDCU.64 UR4, c[0x0][0x358] ;  /* 0x00006b00ff0477ac */ /* 0x000ea40008000a00 */
[----:B--2---:R2:W5:Y:S01]  /*0240*/  LDG.E R38, desc[UR4][R38.64] ;  /* 0x0000000426267981 */ /* 0x004562000c1e1900 */
[----:B------:R-:W-:Y:S05]  /*0250*/  BRA `(.L_x_2) ;  /* 0x0000000000087947 */ /* 0x000fea0003800000 */
.L_x_3:
[----:B------:R-:W2:Y:S02]  /*0260*/  LDCU UR4, c[0x0][0x8a0] ;  /* 0x00011400ff0477ac */ /* 0x000ea40008000800 */
[----:B--2---:R-:W-:Y:S02]  /*0270*/  MOV R38, UR4 ;  /* 0x0000000400267c02 */ /* 0x004fe40008000f00 */
.L_x_2:
[----:B------:R-:W-:Y:S01]  /*0280*/  IMAD.U32 R0, RZ, RZ, UR18 ;  /* 0x00000012ff007e24 */ /* 0x000fe2000f8e00ff */
[----:B------:R-:W-:Y:S04]  /*0290*/  BSSY.RECONVERGENT B0, `(.L_x_4) ;  /* 0x000000c000007945 */ /* 0x000fe80003800200 */
[C---:B------:R-:W-:Y:S02]  /*02a0*/  ISETP.NE.OR P2, PT, R0.reuse, 0x1, !P1 ;  /* 0x000000010000780c */ /* 0x040fe40004f45670 */
[----:B------:R-:W-:-:S11]  /*02b0*/  ISETP.NE.OR P0, PT, R0, 0x3, !P1 ;  /* 0x000000030000780c */ /* 0x000fd60004f05670 */
[----:B------:R-:W-:Y:S05]  /*02c0*/  @P2 BRA `(.L_x_5) ;  /* 0x0000000000202947 */ /* 0x000fea0003800000 */
[----:B------:R-:W3:Y:S02]  /*02d0*/  LDCU.64 UR4, c[0x0][0x348] ;  /* 0x00006900ff0477ac */ /* 0x000ee40008000a00 */
[----:B---3--:R-:W-:Y:S02]  /*02e0*/  UIADD3 UR6, UP1, UPT, UR4, 0x80, URZ ;  /* 0x0000008004067890 */ /* 0x008fe4000ff3e0ff */
[----:B------:R-:W-:Y:S02]  /*02f0*/  UIADD3 UR4, UP0, UPT, UR4, 0x180, URZ ;  /* 0x0000018004047890 */ /* 0x000fe4000ff1e0ff */
[----:B------:R-:W-:Y:S02]  /*0300*/  UIADD3.X UR7, UPT, UPT, URZ, UR5, URZ, UP1, !UPT ;  /* 0x00000005ff077290 */ /* 0x000fe40008ffe4ff */
[----:B------:R-:W-:-:S07]  /*0310*/  UIADD3.X UR5, UPT, UPT, URZ, UR5, URZ, UP0, !UPT ;  /* 0x00000005ff057290 */ /* 0x000fce00087fe4ff */
[----:B------:R3:W-:Y:S02]  /*0320*/  UTMACCTL.PF [UR6] ;  /* 0x00000000060079b9 */ /* 0x0007e40008040000 */
[----:B------:R3:W-:Y:S02]  /*0330*/  UTMACCTL.PF [UR4] ;  /* 0x00000000040079b9 */ /* 0x0007e40008040000 */
[----:B---3--:R-:W-:Y:S01]  /*0340*/  NOP ;  /* 0x0000000000007918 */ /* 0x008fe20000000000 */
.L_x_5:
[----:B------:R-:W-:Y:S05]  /*0350*/  BSYNC.RECONVERGENT B0 ;  /* 0x0000000000007941 */ /* 0x000fea0003800200 */
.L_x_4:
[----:B------:R-:W-:Y:S04]  /*0360*/  BSSY.RECONVERGENT B0, `(.L_x_6) ;  /* 0x000000a000007945 */ /* 0x000fe80003800200 */
        /* <DEDUP_REMOVED lines=9> */
.L_x_7:
[----:B------:R-:W-:Y:S05]  /*0400*/  BSYNC.RECONVERGENT B0 ;  /* 0x0000000000007941 */ /* 0x000fea0003800200 */
.L_x_6:
[----:B------:R-:W3:Y:S01]  /*0410*/  LDCU.64 UR4, c[0x0][0x888] ;  /* 0x00011100ff0477ac */ /* 0x000ee20008000a00 */
[----:B------:R-:W-:Y:S02]  /*0420*/  UISETP.EQ.U32.AND UP2, UPT, UR8, URZ, UPT ;  /* 0x000000ff0800728c */ /* 0x000fe4000bf42070 */
[----:B------:R-:W-:Y:S02]  /*0430*/  UPLOP3.LUT UP4, UPT, UPT, UPT, UPT, 0x80, 0x8 ;  /* 0x000000000008789c */ /* 0x000fe40003f8f070 */
[----:B---3--:R-:W-:-:S04]  /*0440*/  UISETP.NE.U32.AND UP0, UPT, UR4, URZ, UPT ;  /* 0x000000ff0400728c */ /* 0x008fc8000bf05070 */
[----:B------:R-:W-:-:S04]  /*0450*/  UISETP.NE.AND.EX UP1, UPT, UR5, URZ, UPT, UP0 ;  /* 0x000000ff0500728c */ /* 0x000fc8000bf25300 */
[----:B------:R-:W-:-:S04]  /*0460*/  UISETP.EQ.OR.EX UP3, UPT, UR9, URZ, !UP1, UP2 ;  /* 0x000000ff0900728c */ /* 0x000fc8000cf62720 */
[----:B------:R-:W-:-:S06]  /*0470*/  UP2UR UR4, UPR, URZ, 0x8 ;  /* 0x00000008ff047883 */ /* 0x000fcc0008000000 */
[----:B------:R-:W-:Y:S01]  /*0480*/  MOV R87, UR4 ;  /* 0x0000000400577c02 */ /* 0x000fe20008000f00 */
[----:B------:R-:W-:Y:S06]  /*0490*/  BRA.U !UP3, `(.L_x_8) ;  /* 0x000000010b207547 */ /* 0x000fec000b800000 */
[----:B------:R-:W-:Y:S01]  /*04a0*/  UISETP.NE.U32.AND UP2, UPT, UR8, URZ, UPT ;  /* 0x000000ff0800728c */ /* 0x000fe2000bf45070 */
[----:B-----5:R-:W-:Y:S01]  /*04b0*/  FSETP.NEU.AND P0, PT, R45, RZ, PT ;  /* 0x000000ff2d00720b */ /* 0x020fe20003f0d000 */
[----:B------:R-:W-:Y:S02]  /*04c0*/  USEL UR4, URZ, 0xffffffff, UP1 ;  /* 0xffffffffff047887 */ /* 0x000fe40008800000 */
[----:B------:R-:W-:-:S10]  /*04d0*/  UISETP.NE.AND.EX UP2, UPT, UR9, URZ, UPT, UP2 ;  /* 0x000000ff0900728c */ /* 0x000fd4000bf45320 */
[----:B------:R-:W-:Y:S01]  /*04e0*/  VOTEU.ANY UP0, P0 ;  /* 0x0000000000ff7886 */ /* 0x000fe20000000100 */
[----:B------:R-:W-:-:S04]  /*04f0*/  @!UP2 USEL UR4, URZ, 0xffffffff, UP0 ;  /* 0xffffffffff04a887 */ /* 0x000fc80008000000 */
[----:B------:R-:W-:-:S04]  /*0500*/  ULOP3.LUT UR4, UR4, 0x1, URZ, 0xc0, !UPT ;  /* 0x0000000104047892 */ /* 0x000fc8000f8ec0ff */
[----:B------:R-:W-:-:S11]  /*0510*/  UISETP.NE.U32.AND UP4, UPT, UR4, 0x1, UPT ;  /* 0x000000010400788c */ /* 0x000fd6000bf85070 */
.L_x_8:
[----:B------:R-:W3:Y:S01]  /*0520*/  SHFL.IDX PT, R0, R84, RZ, 0x1f ;  /* 0x00001fff54007589 */ /* 0x000ee200000e0000 */
[----:B------:R-:W-:-:S04]  /*0530*/  UISETP.NE.AND UP0, UPT, UR18, 0x2, UPT ;  /* 0x000000021200788c */ /* 0x000fc8000bf05270 */
[----:B------:R-:W-:Y:S02]  /*0540*/  UISETP.EQ.AND UP2, UPT, UR47, URZ, !UP0 ;  /* 0x000000ff2f00728c */ /* 0x000fe4000c742270 */
[----:B------:R-:W-:-:S04]  /*0550*/  USEL UR54, URZ, 0x1, UP0 ;  /* 0x00000001ff367887 */ /* 0x000fc80008000000 */
[----:B------:R-:W-:Y:S02]  /*0560*/  PLOP3.LUT P3, PT, P1, PT, UP2, 0x80, 0x8 ;  /* 0x000000000008781c */ /* 0x000fe40000f6f028 */
[----:B---3--:R-:W-:-:S13]  /*0570*/  ISETP.NE.AND P0, PT, R0, RZ, PT ;  /* 0x000000ff0000720c */ /* 0x008fda0003f05270 */
[----:B------:R-:W-:Y:S05]  /*0580*/  @P0 BRA `(.L_x_9) ;  /* 0x00000000005c0947 */ /* 0x000fea0003800000 */
[----:B------:R-:W-:Y:S01]  /*0590*/  UMOV UR4, 0x400 ;  /* 0x0000040000047882 */ /* 0x000fe20000000000 */
[----:B------:R-:W-:Y:S01]  /*05a0*/  UMOV UR8, 0x1 ;  /* 0x0000000100087882 */ /* 0x000fe20000000000 */
[----:B------:R-:W-:Y:S01]  /*05b0*/  UMOV UR6, 0x2 ;  /* 0x0000000200067882 */ /* 0x000fe20000000000 */
[----:B------:R-:W-:Y:S02]  /*05c0*/  ULEA UR4, UR52, UR4, 0x18 ;  /* 0x0000000434047291 */ /* 0x000fe4000f8ec0ff */
[----:B------:R-:W-:-:S04]  /*05d0*/  UIADD3 UR8, UPT, UPT, -UR8, 0x100000, URZ ;  /* 0x0010000008087890 */ /* 0x000fc8000fffe1ff */
[----:B------:R-:W-:Y:S02]  /*05e0*/  USHF.L.U32 UR9, UR8, 0xb, URZ ;  /* 0x0000000b08097899 */ /* 0x000fe400080006ff */
[----:B------:R-:W-:Y:S02]  /*05f0*/  USHF.L.U32 UR8, UR8, 0x1, URZ ;  /* 0x0000000108087899 */ /* 0x000fe400080006ff */
[----:B------:R-:W-:-:S04]  /*0600*/  UIADD3 UR6, UPT, UPT, -UR6, 0x100000, URZ ;  /* 0x0010000006067890 */ /* 0x000fc8000fffe1ff */
[----:B------:R-:W-:Y:S02]  /*0610*/  USHF.L.U32 UR7, UR6, 0xb, URZ ;  /* 0x0000000b06077899 */ /* 0x000fe400080006ff */
[----:B------:R-:W-:Y:S01]  /*0620*/  USHF.L.U32 UR6, UR6, 0x1, URZ ;  /* 0x0000000106067899 */ /* 0x000fe200080006ff */
[----:B------:R-:W-:Y:S01]  /*0630*/  ELECT P0, URZ, PT ;  /* 0x0000000000ff782f */ /* 0x000fe20003800000 */
[----:B------:R-:W3:Y:S02]  /*0640*/  FENCE.VIEW.ASYNC.S ;  /* 0x00000000000073c6 */ /* 0x000ee40000000000 */
[----:B---3--:R3:W4:Y:S08]  /*0650*/  SYNCS.EXCH.64 URZ, [UR4], UR8 ;  /* 0x0000000804ff75b2 */ /* 0x0087300008000100 */
[----:B------:R3:W1:Y:S01]  /*0660*/  SYNCS.EXCH.64 URZ, [UR4+0x28], UR6 ;  /* 0x0000280604ff75b2 */ /* 0x0006620008000100 */
        /* <DEDUP_REMOVED lines=8> */
[----:B------:R-:W-:Y:S01]  /*06f0*/  NOP ;  /* 0x0000000000007918 */ /* 0x000fe20000000000 */
.L_x_9:
[----:B------:R-:W2:Y:S01]  /*0700*/  SHFL.IDX PT, R0, R84, RZ, 0x1f ;  /* 0x00001fff54007589 */ /* 0x000ea200000e0000 */
[----:B------:R-:W-:Y:S01]  /*0710*/  NOP ;  /* 0x0000000000007918 */ /* 0x000fe20000000000 */
[----:B--2---:R-:W-:-:S13]  /*0720*/  ISETP.NE.AND P0, PT, R0, 0x1, PT ;  /* 0x000000010000780c */ /* 0x004fda0003f05270 */
[----:B------:R-:W-:Y:S05]  /*0730*/  @P0 BRA `(.L_x_10) ;  /* 0x0000000000540947 */ /* 0x000fea0003800000 */
[----:B---3--:R-:W-:Y:S01]  /*0740*/  UMOV UR4, 0x400 ;  /* 0x0000040000047882 */ /* 0x008fe20000000000 */
        /* <DEDUP_REMOVED lines=10> */
[----:B------:R-:W2:Y:S02]  /*07f0*/  FENCE.VIEW.ASYNC.S ;  /* 0x00000000000073c6 */ /* 0x000ea40000000000 */
[----:B--2---:R2:W3:Y:S08]  /*0800*/  SYNCS.EXCH.64 URZ, [UR4+0x50], UR8 ;  /* 0x0000500804ff75b2 */ /* 0x0044f00008000100 */
        /* <DEDUP_REMOVED lines=8> */
.L_x_10:
[----:B------:R-:W4:Y:S01]  /*0890*/  SHFL.IDX PT, R0, R84, RZ, 0x1f ;  /* 0x00001fff54007589 */ /* 0x000f2200000e0000 */
[----:B------:R-:W-:Y:S01]  /*08a0*/  NOP ;  /* 0x0000000000007918 */ /* 0x000fe20000000000 */
[----:B----4-:R-:W-:-:S13]  /*08b0*/  ISETP.NE.AND P0, PT, R0, 0x3, PT ;  /* 0x000000030000780c */ /* 0x010fda0003f05270 */
[----:B------:R-:W-:Y:S05]  /*08c0*/  @P0 BRA `(.L_x_11) ;  /* 0x00000000002c0947 */ /* 0x000fea0003800000 */
[----:B--23--:R-:W-:Y:S01]  /*08d0*/  UMOV UR6, 0x400 ;  /* 0x0000040000067882 */ /* 0x00cfe20000000000 */
[----:B------:R-:W-:Y:S01]  /*08e0*/  UMOV UR4, 0x20 ;  /* 0x0000002000047882 */ /* 0x000fe20000000000 */
[----:B------:R-:W-:Y:S02]  /*08f0*/  ULEA UR6, UR52, UR6, 0x18 ;  /* 0x0000000634067291 */ /* 0x000fe4000f8ec0ff */
[----:B------:R-:W-:-:S04]  /*0900*/  UIADD3 UR4, UPT, UPT, -UR4, 0x100000, URZ ;  /* 0x0010000004047890 */ /* 0x000fc8000fffe1ff */
[----:B------:R-:W-:Y:S02]  /*0910*/  USHF.L.U32 UR5, UR4, 0xb, URZ ;  /* 0x0000000b04057899 */ /* 0x000fe400080006ff */
[----:B------:R-:W-:Y:S01]  /*0920*/  USHF.L.U32 UR4, UR4, 0x1, URZ ;  /* 0x0000000104047899 */ /* 0x000fe200080006ff */
[----:B------:R-:W-:Y:S01]  /*0930*/  ELECT P0, URZ, PT ;  /* 0x0000000000ff782f */ /* 0x000fe20003800000 */
[----:B------:R-:W2:Y:S10]  /*0940*/  FENCE.VIEW.ASYNC.S ;  /* 0x00000000000073c6 */ /* 0x000eb40000000000 */
[----:B--2---:R4:W2:Y:S01]  /*0950*/  SYNCS.EXCH.64 URZ, [UR6+0x90], UR4 ;  /* 0x0000900406ff75b2 */ /* 0x0048a20008000100 */
[----:B------:R4:W3:Y:S02]  /*0960*/  SYNCS.EXCH.64 URZ, [UR6+0x98], UR4 ;  /* 0x0000980406ff75b2 */ /* 0x0008e40008000100 */
[----:B----4-:R-:W-:Y:S01]  /*0970*/  NOP ;  /* 0x0000000000007918 */ /* 0x010fe20000000000 */
.L_x_11:
[----:B------:R-:W4:Y:S01]  /*0980*/  SHFL.IDX PT, R0, R84, RZ, 0x1f ;  /* 0x00001fff54007589 */ /* 0x000f2200000e0000 */
[----:B------:R-:W-:Y:S01]  /*0990*/  NOP ;  /* 0x0000000000007918 */ /* 0x000fe20000000000 */
[----:B----4-:R-:W-:-:S13]  /*09a0*/  ISETP.NE.AND P0, PT, R0, 0x4, PT ;  /* 0x000000040000780c */ /* 0x010fda0003f05270 */
[----:B------:R-:W-:Y:S05]  /*09b0*/  @P0 BRA `(.L_x_12) ;  /* 0x0000000000480947 */ /* 0x000fea0003800000 */
[----:B--23--:R-:W-:Y:S01]  /*09c0*/  UMOV UR4, 0x3a0 ;  /* 0x000003a000047882 */ /* 0x00cfe20000000000 */
[----:B------:R-:W-:Y:S01]  /*09d0*/  UMOV UR6, 0x400 ;  /* 0x0000040000067882 */ /* 0x000fe20000000000 */
[----:B------:R-:W-:Y:S01]  /*09e0*/  USEL UR4, UR4, 0x320, UP4 ;  /* 0x0000032004047887 */ /* 0x000fe2000a000000 */
        /* <DEDUP_REMOVED lines=10> */
[----:B--2---:R4:W2:Y:S08]  /*0a90*/  SYNCS.EXCH.64 URZ, [UR6+0xa0], UR8 ;  /* 0x0000a00806ff75b2 */ /* 0x0048b00008000100 */
[----:B------:R4:W3:Y:S01]  /*0aa0*/  SYNCS.EXCH.64 URZ, [UR6+0xb0], UR4 ;  /* 0x0000b00406ff75b2 */ /* 0x0008e20008000100 */
[----:B------:R4:W1:Y:S01]  /*0ab0*/  SYNCS.EXCH.64 URZ, [UR6+0xa8], UR8 ;  /* 0x0000a80806ff75b2 */ /* 0x0008620008000100 */
[----:B------:R4:W1:Y:S02]  /*0ac0*/  SYNCS.EXCH.64 URZ, [UR6+0xb8], UR4 ;  /* 0x0000b80406ff75b2 */ /* 0x0008640008000100 */
[----:B----4-:R-:W-:Y:S01]  /*0ad0*/  NOP ;  /* 0x0000000000007918 */ /* 0x010fe20000000000 */
.L_x_12:
[----:B------:R-:W4:Y:S01]  /*0ae0*/  SHFL.IDX PT, R0, R84, RZ, 0x1f ;  /* 0x00001fff54007589 */ /* 0x000f2200000e0000 */
[----:B------:R-:W-:Y:S01]  /*0af0*/  NOP ;  /* 0x0000000000007918 */ /* 0x000fe20000000000 */
[----:B----4-:R-:W-:-:S13]  /*0b00*/  ISETP.NE.AND P0, PT, R0, 0x5, PT ;  /* 0x000000050000780c */ /* 0x010fda0003f05270 */
[----:B------:R-:W-:Y:S05]  /*0b10*/  @P0 BRA `(.L_x_13) ;  /* 0x0000000000440947 */ /* 0x000fea0003800000 */
[----:B--23--:R-:W-:Y:S01]  /*0b20*/  UMOV UR4, 0x400 ;  /* 0x0000040000047882 */ /* 0x00cfe20000000000 */
        /* <DEDUP_REMOVED lines=16> */
.L_x_13:
[----:B------:R-:W4:Y:S01]  /*0c30*/  SHFL.IDX PT, R0, R84, RZ, 0x1f ;  /* 0x00001fff54007589 */ /* 0x000f2200000e0000 */
[----:B------:R-:W-:Y:S01]  /*0c40*/  ISETP.NE.OR P1, PT, RZ, UR18, !P1 ;  /* 0x00000012ff007c0c */ /* 0x000fe2000cf25670 */
        /* <DEDUP_REMOVED lines=12> */
[----:B------:R4:W3:Y:S01]  /*0d10*/  SYNCS.EXCH.64 URZ, [UR4+0xf0], UR6 ;  /* 0x0000f00604ff75b2 */ /* 0x0008e20008000100 */
[----:B------:R4:W1:Y:S01]  /*0d20*/  SYNCS.EXCH.64 URZ, [UR4+0xe8], UR6 ;  /* 0x0000e80604ff75b2 */ /* 0x0008620008000100 */
[----:B------:R4:W1:Y:S02]  /*0d30*/  SYNCS.EXCH.64 URZ, [UR4+0xf8], UR6 ;  /* 0x0000f80604ff75b2 */ /* 0x0008640008000100 */
[----:B----4-:R-:W-:Y:S01]  /*0d40*/  NOP ;  /* 0x0000000000007918 */ /* 0x010fe20000000000 */
.L_x_14:
[----:B------:R-:W-:Y:S01]  /*0d50*/  VOTEU.ALL UP0, P1 ;  /* 0x0000000000ff7886 */ /* 0x000fe20000800000 */
[----:B--23--:R-:W-:Y:S01]  /*0d60*/  UMOV UR4, 0x20 ;  /* 0x0000002000047882 */ /* 0x00cfe20000000000 */
[----:B------:R-:W2:Y:S01]  /*0d70*/  LDCU UR7, c[0x0][0x36c] ;  /* 0x00006d80ff0777ac */ /* 0x000ea20008000800 */
[----:B------:R-:W-:Y:S01]  /*0d80*/  NOP ;  /* 0x0000000000007918 */ /* 0x000fe20000000000 */
[----:B-1----:R-:W-:Y:S01]  /*0d90*/  LOP3.LUT R3, R100, 0x1f, RZ, 0xc0, !PT ;  /* 0x0000001f64037812 */ /* 0x002fe200078ec0ff */
[----:B------:R-:W-:Y:S01]  /*0da0*/  @!UP0 UMOV UR6, 0x400 ;  /* 0x0000040000068882 */ /* 0x000fe20000000000 */
[----:B------:R-:W-:-:S04]  /*0db0*/  @!UP0 UIADD3 UR4, UPT, UPT, -UR4, 0x100000, URZ ;  /* 0x0010000004048890 */ /* 0x000fc8000fffe1ff */
[----:B------:R-:W-:Y:S02]  /*0dc0*/  @!UP0 USHF.L.U32 UR5, UR4, 0xb, URZ ;  /* 0x0000000b04058899 */ /* 0x000fe400080006ff */
[----:B------:R-:W-:Y:S02]  /*0dd0*/  @!UP0 USHF.L.U32 UR4, UR4, 0x1, URZ ;  /* 0x0000000104048899 */ /* 0x000fe400080006ff */
[----:B------:R-:W-:Y:S01]  /*0de0*/  @!UP0 ULEA UR6, UR52, UR6, 0x18 ;  /* 0x0000000634068291 */ /* 0x000fe2000f8ec0ff */
[----:B------:R-:W-:Y:S01]  /*0df0*/  VOTEU.ALL UP0, P1 ;  /* 0x0000000000ff7886 */ /* 0x000fe20000800000 */
[----:B------:R-:W-:Y:S02]  /*0e00*/  UISETP.NE.AND UP5, UPT, UR18, URZ, UPT ;  /* 0x000000ff1200728c */ /* 0x000fe4000bfa5270 */
[----:B--2---:R-:W-:Y:S01]  /*0e10*/  UISETP.EQ.U32.AND UP6, UPT, UR7, 0x1, UPT ;  /* 0x000000010700788c */ /* 0x004fe2000bfc2070 */
[----:B------:R-:W1:Y:S07]  /*0e20*/  FENCE.VIEW.ASYNC.S ;  /* 0x00000000000073c6 */ /* 0x000e6e0000000000 */
[----:B-1----:R1:W2:Y:S01]  /*0e30*/  @!UP0 SYNCS.EXCH.64 URZ, [UR6+0x100], UR4 ;  /* 0x0001000406ff85b2 */ /* 0x0022a20008000100 */
[----:B------:R-:W-:Y:S05]  /*0e40*/  BRA.U !UP6, `(.L_x_15) ;  /* 0x000000010e087547 */ /* 0x000fea000b800000 */
[----:B--2---:R-:W-:Y:S01]  /*0e50*/  UCGABAR_ARV ;  /* 0x00000000000079c7 */ /* 0x004fe20008000000 */
[----:B------:R-:W-:Y:S05]  /*0e60*/  BRA `(.L_x_16) ;  /* 0x0000000000047947 */ /* 0x000fea0003800000 */
.L_x_15:
[----:B--2---:R-:W-:Y:S01]  /*0e70*/  NOP ;  /* 0x0000000000007918 */ /* 0x004fe20000000000 */
.L_x_16:
[----:B------:R-:W2:Y:S01]  /*0e80*/  S2UR UR30, SR_CTAID.X ;  /* 0x00000000001e79c3 */ /* 0x000ea20000002500 */
[----:B------:R-:W-:-:S05]  /*0e90*/  CS2R.32 R86, SR_CgaSize ;  /* 0x0000000000567805 */ /* 0x000fca0000008a00 */
[----:B------:R-:W-:-:S05]  /*0ea0*/  IMAD R86, R86, -0xa0, RZ ;  /* 0xffffff6056567824 */ /* 0x000fca00078e02ff */
[----:B-1----:R-:W-:-:S14]  /*0eb0*/  R2UR UR5, R86 ;  /* 0x00000000560572ca */ /* 0x002fdc00000e0000 */
[----:B------:R-:W1:Y:S01]  /*0ec0*/  LDCU UR5, c[0x0][UR5+0x2b0] ;  /* 0x00005600050577ac */ /* 0x000e620008000800 */
[----:B------:R-:W-:-:S05]  /*0ed0*/  CS2R.32 R86, SR_CgaSize ;  /* 0x0000000000567805 */ /* 0x000fca0000008a00 */
[----:B------:R-:W-:-:S05]  /*0ee0*/  IMAD R86, R86, -0xa0, RZ ;  /* 0xffffff6056567824 */ /* 0x000fca00078e02ff */
[----:B------:R-:W-:-:S14]  /*0ef0*/  R2UR UR4, R86 ;  /* 0x00000000560472ca */ /* 0x000fdc00000e0000 */
[----:B------:R-:W3:Y:S01]  /*0f00*/  LDCU UR4, c[0x0][UR4+0x2b4] ;  /* 0x00005680040477ac */ /* 0x000ee20008000800 */
[----:B------:R-:W4:Y:S01]  /*0f10*/  S2UR UR31, SR_CTAID.Y ;  /* 0x00000000001f79c3 */ /* 0x000f220000002600 */
[----:B------:R-:W-:-:S05]  /*0f20*/  CS2R.32 R86, SR_CgaSize ;  /* 0x0000000000567805 */ /* 0x000fca0000008a00 */
[----:B------:R-:W-:-:S05]  /*0f30*/  IMAD R86, R86, -0xa0, RZ ;  /* 0xffffff6056567824 */ /* 0x000fca00078e02ff */
[----:B------:R-:W-:-:S14]  /*0f40*/  R2UR UR7, R86 ;  /* 0x00000000560772ca */ /* 0x000fdc00000e0000 */
[----:B------:R-:W3:Y:S01]  /*0f50*/  LDCU UR7, c[0x0][UR7+0x2a0] ;  /* 0x00005400070777ac */ /* 0x000ee20008000800 */
[----:B------:R-:W-:-:S05]  /*0f60*/  CS2R.32 R86, SR_CgaSize ;  /* 0x0000000000567805 */ /* 0x000fca0000008a00 */
[----:B------:R-:W-:-:S05]  /*0f70*/  IMAD R86, R86, -0xa0, RZ ;  /* 0xffffff6056567824 */ /* 0x000fca00078e02ff */
[----:B------:R-:W-:-:S14]  /*0f80*/  R2UR UR8, R86 ;  /* 0x00000000560872ca */ /* 0x000fdc00000e0000 */
[----:B------:R-:W3:Y:S01]  /*0f90*/  LDCU UR8, c[0x0][UR8+0x2a4] ;  /* 0x00005480080877ac */ /* 0x000ee20008000800 */
[----:B------:R-:W-:Y:S01]  /*0fa0*/  UISETP.GT.U32.AND UP0, UPT, UR47, 0xffff, UPT ;  /* 0x0000ffff2f00788c */ /* 0x000fe2000bf04070 */
[----:B------:R-:W3:Y:S01]  /*0fb0*/  LDCU UR19, c[0x0][0xb24] ;  /* 0x00016480ff1377ac */ /* 0x000ee20008000800 */
[----:B------:R-:W3:Y:S01]  /*0fc0*/  LDCU UR45, c[0x0][0xb24] ;  /* 0x00016480ff2d77ac */ /* 0x000ee20008000800 */
[----:B--2---:R-:W-:Y:S01]  /*0fd0*/  I2FP.F32.U32 R2, UR30 ;  /* 0x0000001e00027c45 */ /* 0x004fe20008201000 */
[----:B------:R-:W2:Y:S04]  /*0fe0*/  LDCU UR23, c[0x0][0xb30] ;  /* 0x00016600ff1777ac */ /* 0x000ea80008000800 */
[----:B-1----:R-:W-:Y:S01]  /*0ff0*/  FMUL R2, R2, UR5 ;  /* 0x0000000502027c20 */ /* 0x002fe20008400000 */
[----:B------:R-:W-:Y:S01]  /*1000*/  USHF.L.U32 UR24, UR52, 0xa, URZ ;  /* 0x0000000a34187899 */ /* 0x000fe200080006ff */
[----:B----4-:R-:W-:Y:S01]  /*1010*/  I2FP.F32.U32 R0, UR31 ;  /* 0x0000001f00007c45 */ /* 0x010fe20008201000 */
[----:B------:R-:W-:-:S03]  /*1020*/  USHF.L.U32 UR46, UR30, 0x7, URZ ;  /* 0x000000071e2e7899 */ /* 0x000fc600080006ff */
[----:B------:R-:W1:Y:S01]  /*1030*/  F2I.U32.TRUNC.NTZ R2, R2 ;  /* 0x0000000200027305 */ /* 0x000e62000020f000 */
[----:B------:R-:W-:Y:S01]  /*1040*/  USEL UR21, UR47, 0xffff, !UP0 ;  /* 0x0000ffff2f157887 */ /* 0x000fe2000c000000 */
[----:B---3--:R-:W-:-:S06]  /*1050*/  FMUL R0, R0, UR4 ;  /* 0x0000000400007c20 */ /* 0x008fcc0008400000 */
[----:B------:R-:W3:Y:S01]  /*1060*/  F2I.U32.TRUNC.NTZ R0, R0 ;  /* 0x0000000000007305 */ /* 0x000ee2000020f000 */
[----:B-1----:R-:W-:Y:S02]  /*1070*/  R2UR UR4, R2 ;  /* 0x00000000020472ca */ /* 0x002fe400000e0000 */
[----:B------:R-:W-:Y:S02]  /*1080*/  PRMT R2, RZ, 0x7610, R2 ;  /* 0x00007610ff027816 */ /* 0x000fe40000000002 */
[----:B---3--:R-:W-:Y:S02]  /*1090*/  R2UR UR6, R0 ;  /* 0x00000000000672ca */ /* 0x008fe400000e0000 */
[----:B------:R-:W-:-:S07]  /*10a0*/  PRMT R0, RZ, 0x7610, R0 ;  /* 0x00007610ff007816 */ /* 0x000fce0000000000 */
[----:B------:R-:W-:-:S04]  /*10b0*/  UIADD3 UR5, UPT, UPT, -UR4, URZ, URZ ;  /* 0x000000ff04057290 */ /* 0x000fc8000fffe1ff */
[----:B------:R-:W-:Y:S02]  /*10c0*/  UIMAD UR5, UR7, UR5, UR30 ;  /* 0x00000005070572a4 */ /* 0x000fe4000f8e021e */
[----:B------:R-:W-:-:S04]  /*10d0*/  UIADD3 UR4, UPT, UPT, -UR6, URZ, URZ ;  /* 0x000000ff06047290 */ /* 0x000fc8000fffe1ff */
[----:B------:R-:W-:Y:S01]  /*10e0*/  IMAD.U32 R86, RZ, RZ, UR5 ;  /* 0x00000005ff567e24 */ /* 0x000fe2000f8e00ff */
[----:B------:R-:W-:-:S06]  /*10f0*/  UIMAD UR4, UR8, UR4, UR31 ;  /* 0x00000004080472a4 */ /* 0x000fcc000f8e021f */
[----:B------:R-:W-:Y:S01]  /*1100*/  IMAD.U32 R85, RZ, RZ, UR4 ;  /* 0x00000004ff557e24 */ /* 0x000fe2000f8e00ff */
[----:B--2---:R-:W-:Y:S06]  /*1110*/  BRA.U UP5, `(.L_x_17) ;  /* 0x0000000105447547 */ /* 0x004fec000b800000 */
[----:B------:R-:W-:Y:S02]  /*1120*/  R2UR UR4, R85 ;  /* 0x00000000550472ca */ /* 0x000fe400000e0000 */
[----:B------:R-:W-:-:S11]  /*1130*/  R2UR UR7, R86 ;  /* 0x00000000560772ca */ /* 0x000fd600000e0000 */
[----:B------:R-:W-:Y:S02]  /*1140*/  UISETP.NE.AND UP0, UPT, UR4, URZ, UPT ;  /* 0x000000ff0400728c */ /* 0x000fe4000bf05270 */
[----:B------:R-:W-:Y:S02]  /*1150*/  ULOP3.LUT UR4, UR7, 0x2, URZ, 0x3c, !UPT ;  /* 0x0000000207047892 */ /* 0x000fe4000f8e3cff */
[----:B------:R-:W-:Y:S02]  /*1160*/  UISETP.GT.U32.AND UP2, UPT, UR7, 0x1, UP0 ;  /* 0x000000010700788c */ /* 0x000fe40008744070 */
[----:B------:R-:W-:Y:S02]  /*1170*/  UISETP.GT.U32.AND UP0, UPT, UR4, 0x1, UP0 ;  /* 0x000000010400788c */ /* 0x000fe40008704070 */
[----:B------:R-:W-:Y:S02]  /*1180*/  USEL UR5, URZ, 0x2, UP2 ;  /* 0x00000002ff057887 */ /* 0x000fe40009000000 */
[----:B------:R-:W-:-:S02]  /*1190*/  USEL UR6, URZ, 0x1, UP2 ;  /* 0x00000001ff067887 */ /* 0x000fc40009000000 */
[----:B------:R-:W-:Y:S02]  /*11a0*/  USEL UR4, URZ, 0x4, UP0 ;  /* 0x00000004ff047887 */ /* 0x000fe40008000000 */
[----:B------:R-:W-:Y:S02]  /*11b0*/  ULOP3.LUT UR7, UR7, 0xfffffffe, URZ, 0xc0, !UPT ;  /* 0xfffffffe07077892 */ /* 0x000fe4000f8ec0ff */
[----:B------:R-:W-:Y:S02]  /*11c0*/  USEL UR8, URZ, 0x8, UP0 ;  /* 0x00000008ff087887 */ /* 0x000fe40008000000 */
[----:B------:R-:W-:-:S03]  /*11d0*/  UIADD3 UR4, UPT, UPT, UR4, UR5, UR6 ;  /* 0x0000000504047290 */ /* 0x000fc6000fffe006 */
[----:B------:R-:W-:Y:S01]  /*11e0*/  UMOV UR5, 0x3 ;  /* 0x0000000300057882 */ /* 0x000fe20000000000 */
[----:B------:R-:W-:Y:S02]  /*11f0*/  UIADD3 UR4, UPT, UPT, UR4, UR8, URZ ;  /* 0x0000000804047290 */ /* 0x000fe4000fffe0ff */
[----:B------:R-:W-:-:S04]  /*1200*/  USHF.L.U32 UR5, UR5, UR7, URZ ;  /* 0x0000000705057299 */ /* 0x000fc800080006ff */
[----:B------:R-:W-:Y:S02]  /*1210*/  IMAD.U32 R2, RZ, RZ, UR4 ;  /* 0x00000004ff027e24 */ /* 0x000fe4000f8e00ff */
[----:B------:R-:W-:-:S07]  /*1220*/  IMAD.U32 R0, RZ, RZ, UR5 ;  /* 0x00000005ff007e24 */ /* 0x000fce000f8e00ff */
.L_x_17:
[----:B------:R-:W1:Y:S01]  /*1230*/  S2UR UR36, SR_CTAID.Z ;  /* 0x00000000002479c3 */ /* 0x000e620000002700 */
[----:B------:R-:W-:Y:S01]  /*1240*/  UISETP.GE.AND UP0, UPT, UR19, 0x1, UPT ;  /* 0x000000011300788c */ /* 0x000fe2000bf06270 */
[----:B------:R-:W-:-:S08]  /*1250*/  UMOV UR25, 0x5 ;  /* 0x0000000500197882 */ /* 0x000fd00000000000 */
[----:B------:R-:W-:Y:S05]  /*1260*/  BRA.U !UP0, `(.L_x_18) ;  /* 0x0000000108d07547 */ /* 0x000fea000b800000 */
[----:B------:R-:W2:Y:S01]  /*1270*/  LDCU.128 UR12, c[0x0][0xb10] ;  /* 0x00016200ff0c77ac */ /* 0x000ea20008000c00 */
[----:B------:R-:W3:Y:S01]  /*1280*/  LDCU UR6, c[0x0][0x370] ;  /* 0x00006e00ff0677ac */ /* 0x000ee20008000800 */
[----:B------:R-:W4:Y:S01]  /*1290*/  LDCU UR7, c[0x0][0x374] ;  /* 0x00006e80ff0777ac */ /* 0x000f220008000800 */
[----:B------:R-:W1:Y:S01]  /*12a0*/  LDCU UR20, c[0x0][0xb0c] ;  /* 0x00016180ff1477ac */ /* 0x000e620008000800 */
[----:B------:R-:W1:Y:S01]  /*12b0*/  LDCU UR22, c[0x0][0xb20] ;  /* 0x00016400ff1677ac */ /* 0x000e620008000800 */
[----:B------:R-:W1:Y:S01]  /*12c0*/  LDCU.64 UR8, c[0x0][0xb28] ;  /* 0x00016500ff0877ac */ /* 0x000e620008000a00 */
[----:B--2---:R-:W-:Y:S02]  /*12d0*/  UISETP.NE.AND UP3, UPT, UR14, 0x1, UPT ;  /* 0x000000010e00788c */ /* 0x004fe4000bf65270 */
[----:B----4-:R-:W-:Y:S02]  /*12e0*/  UIMAD.WIDE.U32 UR10, UR7, UR15, URZ ;  /* 0x0000000f070a72a5 */ /* 0x010fe4000f8e00ff */
[----:B---3--:R-:W-:-:S02]  /*12f0*/  UIMAD.WIDE.U32 UR16, UR6, UR12, URZ ;  /* 0x0000000c061072a5 */ /* 0x008fc4000f8e00ff */
[----:B-1----:R-:W-:Y:S02]  /*1300*/  UISETP.NE.AND UP0, UPT, UR20, 0x1, UPT ;  /* 0x000000011400788c */ /* 0x002fe4000bf05270 */
[----:B------:R-:W-:Y:S01]  /*1310*/  UIMAD.WIDE.U32 UR4, UR30, UR12, URZ ;  /* 0x0000000c1e0472a5 */ /* 0x000fe2000f8e00ff */
[----:B------:R-:W-:Y:S02]  /*1320*/  UMOV UR10, UR11 ;  /* 0x0000000b000a7c82 */ /* 0x000fe40008000000 */
[----:B------:R-:W-:Y:S01]  /*1330*/  UMOV UR16, UR17 ;  /* 0x0000001100107c82 */ /* 0x000fe20008000000 */
[----:B------:R-:W-:Y:S02]  /*1340*/  @UP3 USHF.R.U32.HI UR7, URZ, UR22, UR10 ;  /* 0x00000016ff073299 */ /* 0x000fe4000801160a */
[----:B------:R-:W-:Y:S02]  /*1350*/  UISETP.NE.AND UP2, UPT, UR19, 0x1, UPT ;  /* 0x000000011300788c */ /* 0x000fe4000bf45270 */
[----:B------:R-:W-:-:S02]  /*1360*/  USHF.R.U32.HI UR5, URZ, UR13, UR5 ;  /* 0x0000000dff057299 */ /* 0x000fc40008011605 */
[----:B------:R-:W-:Y:S02]  /*1370*/  @UP0 USHF.R.U32.HI UR6, URZ, UR13, UR16 ;  /* 0x0000000dff060299 */ /* 0x000fe40008011610 */
[----:B------:R-:W-:Y:S02]  /*1380*/  UIMAD.WIDE.U32 UR12, UR31, UR15, URZ ;  /* 0x0000000f1f0c72a5 */ /* 0x000fe4000f8e00ff */
[----:B------:R-:W-:Y:S02]  /*1390*/  UIMAD.WIDE.U32 UR10, UR7, UR8, URZ ;  /* 0x00000008070a72a5 */ /* 0x000fe4000f8e00ff */
[----:B------:R-:W-:Y:S02]  /*13a0*/  UIMAD.WIDE.U32 UR16, UR6, UR8, URZ ;  /* 0x00000008061072a5 */ /* 0x000fe4000f8e00ff */
[----:B------:R-:W-:Y:S01]  /*13b0*/  USEL UR5, UR30, UR5, !UP0 ;  /* 0x000000051e057287 */ /* 0x000fe2000c000000 */
[----:B------:R-:W-:Y:S02]  /*13c0*/  UMOV UR4, UR13 ;  /* 0x0000000d00047c82 */ /* 0x000fe40008000000 */
[----:B------:R-:W-:Y:S01]  /*13d0*/  UMOV UR10, UR11 ;  /* 0x0000000b000a7c82 */ /* 0x000fe20008000000 */
[----:B------:R-:W-:-:S02]  /*13e0*/  USHF.R.U32.HI UR4, URZ, UR22, UR4 ;  /* 0x00000016ff047299 */ /* 0x000fc40008011604 */
[----:B------:R-:W-:Y:S01]  /*13f0*/  @UP2 USHF.R.U32.HI UR7, URZ, UR9, UR10 ;  /* 0x00000009ff072299 */ /* 0x000fe2000801160a */
[----:B------:R-:W-:Y:S01]  /*1400*/  UMOV UR16, UR17 ;  /* 0x0000001100107c82 */ /* 0x000fe20008000000 */
[----:B------:R-:W-:Y:S02]  /*1410*/  USEL UR4, UR31, UR4, !UP3 ;  /* 0x000000041f047287 */ /* 0x000fe4000d800000 */
[----:B------:R-:W-:Y:S02]  /*1420*/  @UP2 USHF.R.U32.HI UR6, URZ, UR9, UR16 ;  /* 0x00000009ff062299 */ /* 0x000fe40008011610 */
[----:B------:R-:W-:Y:S02]  /*1430*/  UIMAD UR7, UR7, UR19, URZ ;  /* 0x00000013070772a4 */ /* 0x000fe4000f8e02ff */
[----:B------:R-:W-:Y:S02]  /*1440*/  UIMAD UR12, UR6, UR19, URZ ;  /* 0x00000013060c72a4 */ /* 0x000fe4000f8e02ff */
[----:B------:R-:W-:-:S02]  /*1450*/  UISETP.GE.AND UP0, UPT, UR4, UR7, UPT ;  /* 0x000000070400728c */ /* 0x000fc4000bf06270 */
[----:B------:R-:W-:Y:S02]  /*1460*/  UIMAD.WIDE.U32 UR10, UR4, UR8, URZ ;  /* 0x00000008040a72a5 */ /* 0x000fe4000f8e00ff */
[----:B------:R-:W-:Y:S02]  /*1470*/  UISETP.GE.OR UP0, UPT, UR5, UR12, UP0 ;  /* 0x0000000c0500728c */ /* 0x000fe40008706670 */
[----:B------:R-:W-:Y:S02]  /*1480*/  UIMAD.WIDE.U32 UR12, UR5, UR8, URZ ;  /* 0x00000008050c72a5 */ /* 0x000fe4000f8e00ff */
[----:B------:R-:W-:Y:S01]  /*1490*/  UIADD3 UR10, UPT, UPT, -UR4, URZ, URZ ;  /* 0x000000ff040a7290 */ /* 0x000fe2000fffe1ff */
[----:B------:R-:W-:Y:S01]  /*14a0*/  UMOV UR8, UR11 ;  /* 0x0000000b00087c82 */ /* 0x000fe20008000000 */
[----:B------:R-:W-:Y:S02]  /*14b0*/  UIADD3 UR11, UPT, UPT, -UR5, URZ, URZ ;  /* 0x000000ff050b7290 */ /* 0x000fe4000fffe1ff */
[----:B------:R-:W-:-:S03]  /*14c0*/  USHF.R.U32.HI UR8, URZ, UR9, UR8 ;  /* 0x00000009ff087299 */ /* 0x000fc60008011608 */
[----:B------:R-:W-:Y:S01]  /*14d0*/  @!UP0 UMOV UR7, UR13 ;  /* 0x0000000d00078c82 */ /* 0x000fe20008000000 */
[----:B------:R-:W-:Y:S02]  /*14e0*/  UIMAD UR31, UR14, UR10, UR31 ;  /* 0x0000000a0e1f72a4 */ /* 0x000fe4000f8e021f */
[----:B------:R-:W-:Y:S02]  /*14f0*/  USEL UR8, UR4, UR8, !UP2 ;  /* 0x0000000804087287 */ /* 0x000fe4000d000000 */
[----:B------:R-:W-:Y:S02]  /*1500*/  @!UP0 USHF.R.U32.HI UR7, URZ, UR9, UR7 ;  /* 0x00000009ff078299 */ /* 0x000fe40008011607 */
[----:B------:R-:W-:Y:S02]  /*1510*/  UIADD3 UR9, UPT, UPT, -UR8, URZ, URZ ;  /* 0x000000ff08097290 */ /* 0x000fe4000fffe1ff */
[----:B------:R-:W-:Y:S02]  /*1520*/  @!UP0 USEL UR7, UR5, UR7, !UP2 ;  /* 0x0000000705078287 */ /* 0x000fe4000d000000 */
[----:B------:R-:W-:-:S02]  /*1530*/  UIMAD UR9, UR19, UR9, UR4 ;  /* 0x00000009130972a4 */ /* 0x000fc4000f8e0204 */
[----:B------:R-:W-:Y:S02]  /*1540*/  @!UP0 UIADD3 UR8, UPT, UPT, UR8, -UR7, URZ ;  /* 0x8000000708088290 */ /* 0x000fe4000fffe0ff */
[----:B------:R-:W-:Y:S02]  /*1550*/  @!UP0 UIMAD UR6, UR9, UR6, UR7 ;  /* 0x00000006090682a4 */ /* 0x000fe4000f8e0207 */
[----:B------:R-:W-:Y:S02]  /*1560*/  @!UP0 UIMAD UR4, UR8, UR19, UR5 ;  /* 0x00000013080482a4 */ /* 0x000fe4000f8e0205 */
[----:B------:R-:W-:Y:S02]  /*1570*/  UIMAD UR30, UR20, UR11, UR30 ;  /* 0x0000000b141e72a4 */ /* 0x000fe4000f8e021e */
[----:B------:R-:W-:Y:S01]  /*1580*/  UIMAD UR31, UR4, UR14, UR31 ;  /* 0x0000000e041f72a4 */ /* 0x000fe2000f8e021f */
[----:B------:R-:W-:Y:S02]  /*1590*/  @!UP0 UMOV UR5, UR6 ;  /* 0x0000000600058c82 */ /* 0x000fe40008000000 */
[----:B------:R-:W-:-:S12]  /*15a0*/  UIMAD UR30, UR5, UR20, UR30 ;  /* 0x00000014051e72a4 */ /* 0x000fd8000f8e021e */
.L_x_18:
[----:B------:R-:W-:Y:S02]  /*15b0*/  UISETP.NE.AND UP2, UPT, UR23, 0x1, UPT ;  /* 0x000000011700788c */ /* 0x000fe4000bf45270 */
[----:B------:R-:W-:Y:S02]  /*15c0*/  ULOP3.LUT UR21, UR21, 0xffff, URZ, 0xc0, !UPT ;  /* 0x0000ffff15157892 */ /* 0x000fe4000f8ec0ff */
[----:B------:R-:W-:Y:S02]  /*15d0*/  UISETP.NE.AND UP0, UPT, UR18, 0x2, UPT ;  /* 0x000000021200788c */ /* 0x000fe4000bf05270 */
[----:B------:R-:W-:Y:S02]  /*15e0*/  ULOP3.LUT UR24, UR24, 0x800, URZ, 0xc0, !UPT ;  /* 0x0000080018187892 */ /* 0x000fe4000f8ec0ff */
[----:B------:R-:W-:Y:S02]  /*15f0*/  ULOP3.LUT UR46, UR46, 0x80, URZ, 0xc0, !UPT ;  /* 0x000000802e2e7892 */ /* 0x000fe4000f8ec0ff */
[----:B------:R-:W-:Y:S01]  /*1600*/  USHF.L.U32 UR21, UR25, UR21, URZ ;  /* 0x0000001519157299 */ /* 0x000fe200080006ff */
[----:B------:R-:W-:Y:S11]  /*1610*/  BRA.U UP2, `(.L_x_19) ;  /* 0x0000000102407547 */ /* 0x000ff6000b800000 */
[----:B------:R-:W2:Y:S01]  /*1620*/  LDCU.128 UR8, c[0x0][0xb10] ;  /* 0x00016200ff0877ac */ /* 0x000ea20008000c00 */
[----:B------:R-:W3:Y:S01]  /*1630*/  LDCU UR12, c[0x0][0xb0c] ;  /* 0x00016180ff0c77ac */ /* 0x000ee20008000800 */
[----:B------:R-:W4:Y:S01]  /*1640*/  LDCU UR13, c[0x0][0xb20] ;  /* 0x00016400ff0d77ac */ /* 0x000f220008000800 */
[----:B--2---:R-:W-:Y:S02]  /*1650*/  UIMAD.WIDE.U32 UR4, UR30, UR8, URZ ;  /* 0x000000081e0472a5 */ /* 0x004fe4000f8e00ff */
[----:B------:R-:W-:Y:S02]  /*1660*/  UIMAD.WIDE.U32 UR6, UR31, UR11, URZ ;  /* 0x0000000b1f0672a5 */ /* 0x000fe4000f8e00ff */
[----:B---3--:R-:W-:Y:S02]  /*1670*/  UISETP.NE.AND UP2, UPT, UR12, 0x1, UPT ;  /* 0x000000010c00788c */ /* 0x008fe4000bf45270 */
[----:B------:R-:W-:-:S03]  /*1680*/  USHF.R.U32.HI UR5, URZ, UR9, UR5 ;  /* 0x00000009ff057299 */ /* 0x000fc60008011605 */
[----:B------:R-:W-:Y:S01]  /*1690*/  UMOV UR4, UR7 ;  /* 0x0000000700047c82 */ /* 0x000fe20008000000 */
[----:B------:R-:W-:Y:S02]  /*16a0*/  USEL UR5, UR30, UR5, !UP2 ;  /* 0x000000051e057287 */ /* 0x000fe4000d000000 */
[----:B------:R-:W-:Y:S02]  /*16b0*/  UISETP.NE.AND UP2, UPT, UR10, 0x1, UPT ;  /* 0x000000010a00788c */ /* 0x000fe4000bf45270 */
[----:B----4-:R-:W-:-:S04]  /*16c0*/  USHF.R.U32.HI UR4, URZ, UR13, UR4 ;  /* 0x0000000dff047299 */ /* 0x010fc80008011604 */
[----:B------:R-:W-:-:S04]  /*16d0*/  USEL UR4, UR31, UR4, !UP2 ;  /* 0x000000041f047287 */ /* 0x000fc8000d000000 */
[----:B------:R-:W-:Y:S02]  /*16e0*/  UIADD3 UR6, UPT, UPT, UR5, -UR4, URZ ;  /* 0x8000000405067290 */ /* 0x000fe4000fffe0ff */
[----:B------:R-:W-:Y:S02]  /*16f0*/  UIADD3 UR4, UPT, UPT, -UR5, UR4, URZ ;  /* 0x0000000405047290 */ /* 0x000fe4000fffe1ff */
[----:B------:R-:W-:Y:S02]  /*1700*/  UIMAD UR31, UR6, UR10, UR31 ;  /* 0x0000000a061f72a4 */ /* 0x000fe4000f8e021f */
[----:B------:R-:W-:-:S12]  /*1710*/  UIMAD UR30, UR4, UR12, UR30 ;  /* 0x0000000c041e72a4 */ /* 0x000fd8000f8e021e */
.L_x_19:
[----:B------:R-:W-:Y:S05]  /*1720*/  BRA.U !UP6, `(.L_x_20) ;  /* 0x000000010e0c7547 */ /* 0x000fea000b800000 */
[----:B------:R-:W-:Y:S01]  /*1730*/  UCGABAR_WAIT ;  /* 0x0000000000007dc7 */ /* 0x000fe20008000000 */
[----:B------:R-:W-:Y:S01]  /*1740*/  CCTL.IVALL ;  /* 0x00000000ff00798f */ /* 0x000fe20002000000 */
[----:B------:R-:W-:Y:S05]  /*1750*/  BRA `(.L_x_21) ;  /* 0x0000000000047947 */ /* 0x000fea0003800000 */
.L_x_20:
[----:B------:R-:W-:Y:S06]  /*1760*/  BAR.SYNC.DEFER_BLOCKING 0x0 ;  /* 0x0000000000007b1d */ /* 0x000fec0000010000 */
.L_x_21:
[----:B------:R-:W-:Y:S05]  /*1770*/  BRA.U UP0, `(.L_x_22) ;  /* 0x0000001500087547 */ /* 0x000fea000b800000 */
[----:B------:R-:W2:Y:S01]  /*1780*/  LDCU UR6, c[0x0][0x38c] ;  /* 0x00007180ff0677ac */ /* 0x000ea20008000800 */
[----:B------:R-:W-:Y:S01]  /*1790*/  PLOP3.LUT P1, PT, PT, PT, UP4, 0x80, 0x8 ;  /* 0x000000000008781c */ /* 0x000fe20003f2f048 */
[----:B------:R-:W-:Y:S01]  /*17a0*/  IMAD.MOV.U32 R12, RZ, RZ, 0x1 ;  /* 0x00000001ff0c7424 */ /* 0x000fe200078e00ff */
[----:B------:R-:W-:Y:S02]  /*17b0*/  ISETP.NE.AND P2, PT, R3, RZ, P3 ;  /* 0x000000ff0300720c */ /* 0x000fe40001f45270 */
[----:B------:R-:W-:Y:S02]  /*17c0*/  CS2R R10, SRZ ;  /* 0x00000000000a7805 */ /* 0x000fe4000001ff00 */
[----:B------:R-:W-:Y:S01]  /*17d0*/  PLOP3.LUT P1, PT, P1, PT, PT, 0x8, 0x80 ;  /* 0x000000000080781c */ /* 0x000fe20000f2e170 */
[----:B------:R-:W-:Y:S01]  /*17e0*/  IMAD.MOV.U32 R9, RZ, RZ, RZ ;  /* 0x000000ffff097224 */ /* 0x000fe200078e00ff */
[----:B------:R-:W3:Y:S01]  /*17f0*/  LDCU UR39, c[0x0][0x370] ;  /* 0x00006e00ff2777ac */ /* 0x000ee20008000800 */
[----:B------:R-:W-:Y:S01]  /*1800*/  IMAD.MOV.U32 R8, RZ, RZ, 0x1 ;  /* 0x00000001ff087424 */ /* 0x000fe200078e00ff */
[----:B------:R-:W4:Y:S01]  /*1810*/  LDCU.64 UR26, c[0x0][0x348] ;  /* 0x00006900ff1a77ac */ /* 0x000f220008000a00 */
[----:B------:R-:W-:Y:S01]  /*1820*/  ULEA.HI UR43, UR24, UR46, URZ, 0x1b ;  /* 0x0000002e182b7291 */ /* 0x000fe2000f8fd8ff */
[----:B------:R-:W1:Y:S01]  /*1830*/  LDCU UR38, c[0x0][0x374] ;  /* 0x00006e80ff2677ac */ /* 0x000e620008000800 */
[----:B--2---:R-:W-:-:S02]  /*1840*/  UIADD3 UR5, UPT, UPT, UR6, 0x1f, URZ ;  /* 0x0000001f06057890 */ /* 0x004fc4000fffe0ff */
[----:B------:R-:W-:Y:S02]  /*1850*/  UIADD3 UR47, UPT, UPT, UR6, 0x3e, URZ ;  /* 0x0000003e062f7890 */ /* 0x000fe4000fffe0ff */
[----:B------:R-:W-:-:S04]  /*1860*/  USHF.R.S32.HI UR4, URZ, 0x1f, UR5 ;  /* 0x0000001fff047899 */ /* 0x000fc80008011405 */
[----:B------:R-:W-:Y:S02]  /*1870*/  ULEA.HI UR4, UR4, UR5, URZ, 0x5 ;  /* 0x0000000504047291 */ /* 0x000fe4000f8f28ff */
[----:B------:R-:W-:Y:S02]  /*1880*/  UIADD3 UR5, UPT, UPT, UR6, -0x1, URZ ;  /* 0xffffffff06057890 */ /* 0x000fe4000fffe0ff */
[----:B------:R-:W-:Y:S02]  /*1890*/  USHF.R.S32.HI UR41, URZ, 0x5, UR4 ;  /* 0x00000005ff297899 */ /* 0x000fe40008011404 */
[----:B------:R-:W-:Y:S02]  /*18a0*/  UISETP.GE.U32.AND UP1, UPT, UR5, -0x3f, UPT ;  /* 0xffffffc10500788c */ /* 0x000fe4000bf26070 */
[----:B------:R-:W-:Y:S01]  /*18b0*/  UISETP.LT.U32.AND UP0, UPT, UR41, 0x5, UPT ;  /* 0x000000052900788c */ /* 0x000fe2000bf01070 */
[----:B------:R-:W-:-:S03]  /*18c0*/  UMOV UR5, URZ ;  /* 0x000000ff00057c82 */ /* 0x000fc60008000000 */
[----:B------:R-:W-:Y:S02]  /*18d0*/  USEL UR40, UR41, 0x5, UP0 ;  /* 0x0000000529287887 */ /* 0x000fe40008000000 */
[----:B------:R-:W-:Y:S02]  /*18e0*/  UISETP.NE.AND UP0, UPT, UR18, URZ, UPT ;  /* 0x000000ff1200728c */ /* 0x000fe4000bf05270 */
[----:B------:R-:W-:Y:S02]  /*18f0*/  UIADD3 UR4, UPT, UPT, UR40, -0x1, URZ ;  /* 0xffffffff28047890 */ /* 0x000fe4000fffe0ff */
[----:B------:R-:W-:Y:S02]  /*1900*/  @UP1 UIADD3 UR4, UPT, UPT, UR40, URZ, URZ ;  /* 0x000000ff28041290 */ /* 0x000fe4000fffe0ff */
[----:B------:R-:W-:Y:S02]  /*1910*/  USEL UR25, UR54, 0x2, UP0 ;  /* 0x0000000236197887 */ /* 0x000fe40008000000 */
[----:B------:R-:W-:-:S02]  /*1920*/  UIADD3 UR44, UPT, UPT, UR41, -UR40, URZ ;  /* 0x80000028292c7290 */ /* 0x000fc4000fffe0ff */
[----:B------:R-:W-:Y:S02]  /*1930*/  UIADD3 UR28, UPT, UPT, UR4, 0x1, URZ ;  /* 0x00000001041c7890 */ /* 0x000fe4000fffe0ff */
[----:B-1-34-:R-:W-:-:S12]  /*1940*/  UIADD3 UR42, UPT, UPT, -UR4, URZ, URZ ;  /* 0x000000ff042a7290 */ /* 0x01afd8000fffe1ff */
.L_x_42:
[----:B------:R-:W-:Y:S01]  /*1950*/  UISETP.NE.AND UP0, UPT, UR52, URZ, UPT ;  /* 0x000000ff3400728c */ /* 0x000fe2000bf05270 */
[----:B------:R-:W1:Y:S08]  /*1960*/  S2UR UR52, SR_CgaCtaId ;  /* 0x00000000003479c3 */ /* 0x000e700000008800 */
[----:B------:R-:W-:Y:S05]  /*1970*/  BRA.U UP0, `(.L_x_23) ;  /* 0x0000000100347547 */ /* 0x000fea000b800000 */
[----:B------:R-:W2:Y:S01]  /*1980*/  S2R R0, SR_CgaCtaId ;  /* 0x0000000000007919 */ /* 0x000ea20000008800 */
[----:B------:R-:W-:-:S04]  /*1990*/  MOV R2, 0x400 ;  /* 0x0000040000027802 */ /* 0x000fc80000000f00 */
[----:B--2---:R-:W-:Y:S02]  /*19a0*/  LEA R0, R0, R2, 0x18 ;  /* 0x0000000200007211 */ /* 0x004fe400078ec0ff */
[----:B------:R-:W-:-:S03]  /*19b0*/  SHF.L.U32 R2, R8, 0x1f, RZ ;  /* 0x0000001f08027819 */ /* 0x000fc600000006ff */
[----:B------:R-:W-:-:S04]  /*19c0*/  IMAD R0, R9, 0x8, R0 ;  /* 0x0000000809007824 */ /* 0x000fc800078e0200 */
[----:B------:R-:W2:Y:S02]  /*19d0*/  SYNCS.PHASECHK.TRANS64.TRYWAIT P0, [R0+URZ+0xf0], R2 ;  /* 0x0000f002000075a7 */ /* 0x000ea400080011ff */
[----:B--2---:R-:W-:Y:S05]  /*19e0*/  @!P0 BRA `(.L_x_24) ;  /* 0x000000a800288947 */ /* 0x004fea0003800000 */
.L_x_184:
[----:B------:R-:W-:Y:S01]  /*19f0*/  VIADD R9, R9, 0x1 ;  /* 0x0000000109097836 */ /* 0x000fe20000000000 */
[----:B------:R2:W-:Y:S04]  /*1a00*/  SYNCS.ARRIVE.TRANS64.A1T0 RZ, [R0+URZ+0xe0], RZ ;  /* 0x0000e0ff00ff79a7 */ /* 0x0005e800081000ff */
[----:B------:R-:W-:-:S04]  /*1a10*/  ISETP.NE.AND P0, PT, R9, 0x2, PT ;  /* 0x000000020900780c */ /* 0x000fc80003f05270 */
[----:B------:R-:W-:Y:S02]  /*1a20*/  SEL R9, R9, RZ, P0 ;  /* 0x000000ff09097207 */ /* 0x000fe40000000000 */
[----:B--2---:R-:W-:-:S04]  /*1a30*/  SEL R0, RZ, 0x1, P0 ;  /* 0x00000001ff007807 */ /* 0x004fc80000000000 */
[----:B------:R-:W-:-:S07]  /*1a40*/  LOP3.LUT R8, R8, R0, RZ, 0x3c, !PT ;  /* 0x0000000008087212 */ /* 0x000fce00078e3cff */
.L_x_23:
[----:B------:R-:W-:Y:S01]  /*1a50*/  UMOV UR6, 0x400 ;  /* 0x0000040000067882 */ /* 0x000fe20000000000 */
[----:B------:R-:W-:Y:S01]  /*1a60*/  UISETP.GE.U32.AND UP0, UPT, UR47, 0x3f, UPT ;  /* 0x0000003f2f00788c */ /* 0x000fe2000bf06070 */
[----:B------:R-:W-:Y:S01]  /*1a70*/  SHF.L.U32 R0, R12, 0x1f, RZ ;  /* 0x0000001f0c007819 */ /* 0x000fe200000006ff */
[----:B-1----:R-:W-:Y:S02]  /*1a80*/  ULEA UR6, UR52, UR6, 0x18 ;  /* 0x0000000634067291 */ /* 0x002fe4000f8ec0ff */
[----:B------:R-:W-:Y:S02]  /*1a90*/  ULEA UR11, UR31, UR43, 0x8 ;  /* 0x0000002b1f0b7291 */ /* 0x000fe4000f8e40ff */
[----:B------:R-:W-:Y:S01]  /*1aa0*/  ULEA UR4, UR5, UR6, 0x3 ;  /* 0x0000000605047291 */ /* 0x000fe2000f8e18ff */
[----:B------:R-:W-:-:S08]  /*1ab0*/  UMOV UR7, URZ ;  /* 0x000000ff00077c82 */ /* 0x000fd00008000000 */
[----:B------:R1:W2:Y:S01]  /*1ac0*/  SYNCS.PHASECHK.TRANS64.TRYWAIT P0, [UR4+0x28], R0 ;  /* 0x00002800ff0075a7 */ /* 0x0002a20008001104 */
[----:B------:R-:W-:-:S04]  /*1ad0*/  ULEA.HI UR4, UR30, UR30, URZ, 0x1 ;  /* 0x0000001e1e047291 */ /* 0x000fc8000f8f08ff */
[----:B------:R-:W-:-:S04]  /*1ae0*/  USHF.L.U32 UR4, UR4, 0x7, URZ ;  /* 0x0000000704047899 */ /* 0x000fc800080006ff */
[----:B------:R-:W-:Y:S01]  /*1af0*/  ULOP3.LUT UR35, UR46, 0xffffff00, UR4, 0xf8, !UPT ;  /* 0xffffff002e237892 */ /* 0x000fe2000f8ef804 */
[----:B------:R-:W-:Y:S11]  /*1b00*/  BRA.U !UP0, `(.L_x_25) ;  /* 0x0000000108c87547 */ /* 0x000ff6000b800000 */
[----:B------:R-:W-:Y:S01]  /*1b10*/  UMOV UR13, UR42 ;  /* 0x0000002a000d7c82 */ /* 0x000fe20008000000 */
[----:B------:R-:W-:Y:S01]  /*1b20*/  UMOV UR4, UR5 ;  /* 0x0000000500047c82 */ /* 0x000fe20008000000 */
[----:B------:R-:W-:-:S05]  /*1b30*/  UMOV UR34, URZ ;  /* 0x000000ff00227c82 */ /* 0x000fca0008000000 */
.L_x_31:
[----:B------:R-:W-:Y:S01]  /*1b40*/  ULEA UR33, UR4, UR6, 0x3 ;  /* 0x0000000604217291 */ /* 0x000fe2000f8e18ff */
[----:B------:R-:W-:Y:S01]  /*1b50*/  @P3 MOV R2, 0x10000 ;  /* 0x0001000000023802 */ /* 0x000fe20000000f00 */
[----:B--234-:R-:W-:Y:S10]  /*1b60*/  @P0 BRA `(.L_x_26) ;  /* 0x00000000000c0947 */ /* 0x01cff40003800000 */
[----:B------:R-:W-:-:S04]  /*1b70*/  SHF.L.U32 R3, R12, 0x1f, RZ ;  /* 0x0000001f0c037819 */ /* 0x000fc800000006ff */
[----:B------:R-:W2:Y:S02]  /*1b80*/  SYNCS.PHASECHK.TRANS64.TRYWAIT P0, [UR33+0x28], R3 ;  /* 0x00002803ff0075a7 */ /* 0x000ea40008001121 */
[----:B--2---:R-:W-:Y:S05]  /*1b90*/  @!P0 BRA `(.L_x_27) ;  /* 0x000000a400d08947 */ /* 0x004fea0003800000 */
.L_x_26:
[----:B------:R2:W-:Y:S01]  /*1ba0*/  @P3 SYNCS.ARRIVE.TRANS64 RZ, [UR33], R2 ;  /* 0x00000002ffff39a7 */ /* 0x0005e20008000021 */
[----:B------:R-:W-:Y:S02]  /*1bb0*/  ULOP3.LUT UR5, UR25, 0x2, URZ, 0xfc, !UPT ;  /* 0x0000000219057892 */ /* 0x000fe4000f8efcff */
[----:B------:R-:W-:Y:S02]  /*1bc0*/  UIADD3 UR13, UPT, UPT, UR13, 0x1, URZ ;  /* 0x000000010d0d7890 */ /* 0x000fe4000fffe0ff */
[----:B------:R-:W-:Y:S02]  /*1bd0*/  UISETP.NE.AND UP0, UPT, UR5, 0x2, UPT ;  /* 0x000000020500788c */ /* 0x000fe4000bf05270 */
[----:B------:R-:W-:-:S07]  /*1be0*/  UISETP.NE.AND UP2, UPT, UR13, 0x1, UPT ;  /* 0x000000010d00788c */ /* 0x000fce000bf45270 */
[----:B------:R-:W-:Y:S05]  /*1bf0*/  BRA.U UP0, `(.L_x_28) ;  /* 0x0000000100047547 */ /* 0x000fea000b800000 */
[----:B------:R-:W-:Y:S05]  /*1c00*/  BPT.TRAP 0x1 ;  /* 0x000000040000795c */ /* 0x000fea0000300000 */
.L_x_28:
[----:B------:R-:W-:Y:S04]  /*1c10*/  BSSY.RECONVERGENT B0, `(.L_x_29) ;  /* 0x0000003000007945 */ /* 0x000fe80003800200 */
[----:B------:R-:W-:Y:S05]  /*1c20*/  @!P2 BRA `(.L_x_30) ;  /* 0x000000000004a947 */ /* 0x000fea0003800000 */
[----:B------:R-:W-:Y:S05]  /*1c30*/  BPT.TRAP 0x1 ;  /* 0x000000040000795c */ /* 0x000fea0000300000 */
.L_x_30:
[----:B------:R-:W-:Y:S05]  /*1c40*/  BSYNC.RECONVERGENT B0 ;  /* 0x0000000000007941 */ /* 0x000fea0003800200 */
.L_x_29:
[----:B------:R-:W-:Y:S02]  /*1c50*/  UIADD3 UR5, UPT, UPT, UR4, 0x1, URZ ;  /* 0x0000000104057890 */ /* 0x000fe4000fffe0ff */
[----:B------:R-:W-:Y:S02]  /*1c60*/  ULEA UR32, UR4, UR6, 0xe ;  /* 0x0000000604207291 */ /* 0x000fe4000f8e70ff */
[----:B------:R-:W-:Y:S02]  /*1c70*/  UISETP.NE.AND UP0, UPT, UR5, 0x5, UPT ;  /* 0x000000050500788c */ /* 0x000fe4000bf05270 */
[----:B------:R-:W-:Y:S02]  /*1c80*/  ULEA UR4, UR4, UR24, 0xc ;  /* 0x0000001804047291 */ /* 0x000fe4000f8e60ff */
[----:B------:R-:W-:Y:S02]  /*1c90*/  USEL UR8, URZ, 0x1, UP0 ;  /* 0x00000001ff087887 */ /* 0x000fe40008000000 */
[----:B------:R-:W-:-:S02]  /*1ca0*/  USEL UR5, UR5, URZ, UP0 ;  /* 0x000000ff05057287 */ /* 0x000fc40008000000 */
[----:B------:R-:W-:Y:S02]  /*1cb0*/  UIADD3 UR16, UP1, UPT, UR26, 0x80, URZ ;  /* 0x000000801a107890 */ /* 0x000fe4000ff3e0ff */
[----:B------:R-:W-:Y:S01]  /*1cc0*/  ULEA UR4, UR4, UR6, 0x2 ;  /* 0x0000000604047291 */ /* 0x000fe2000f8e10ff */
[----:B------:R-:W-:Y:S01]  /*1cd0*/  LOP3.LUT R12, R12, UR8, RZ, 0x3c, !PT ;  /* 0x000000080c0c7c12 */ /* 0x000fe2000f8e3cff */
[----:B------:R-:W-:Y:S02]  /*1ce0*/  UIADD3 UR14, UP0, UPT, UR26, 0x180, URZ ;  /* 0x000001801a0e7890 */ /* 0x000fe4000ff1e0ff */
[----:B------:R-:W-:Y:S01]  /*1cf0*/  ULEA UR7, UR5, UR6, 0x3 ;  /* 0x0000000605077291 */ /* 0x000fe2000f8e18ff */
[----:B-1----:R-:W-:Y:S01]  /*1d00*/  SHF.L.U32 R0, R12, 0x1f, RZ ;  /* 0x0000001f0c007819 */ /* 0x002fe200000006ff */
[----:B------:R-:W-:Y:S02]  /*1d10*/  ULOP3.LUT UR33, UR33, 0xfefffff8, URZ, 0xc0, !UPT ;  /* 0xfefffff821217892 */ /* 0x000fe4000f8ec0ff */
[----:B------:R-:W-:-:S02]  /*1d20*/  UIADD3.X UR17, UPT, UPT, URZ, UR27, URZ, UP1, !UPT ;  /* 0x0000001bff117290 */ /* 0x000fc40008ffe4ff */
[----:B------:R-:W-:Y:S02]  /*1d30*/  UIADD3 UR32, UPT, UPT, UR32, 0x10800, URZ ;  /* 0x0001080020207890 */ /* 0x000fe4000fffe0ff */
[----:B------:R-:W-:Y:S01]  /*1d40*/  UIADD3 UR8, UPT, UPT, UR4, 0x24800, URZ ;  /* 0x0002480004087890 */ /* 0x000fe2000fffe0ff */
[----:B------:R3:W4:Y:S01]  /*1d50*/  SYNCS.PHASECHK.TRANS64.TRYWAIT P0, [UR7+0x28], R0 ;  /* 0x00002800ff0075a7 */ /* 0x0007220008001107 */
[----:B------:R-:W-:Y:S02]  /*1d60*/  UIADD3.X UR15, UPT, UPT, URZ, UR27, URZ, UP0, !UPT ;  /* 0x0000001bff0f7290 */ /* 0x000fe400087fe4ff */
[----:B------:R-:W-:Y:S01]  /*1d70*/  UPRMT UR4, URZ, 0x5410, UR21 ;  /* 0x00005410ff047896 */ /* 0x000fe20008000015 */
[----:B------:R-:W-:Y:S01]  /*1d80*/  UMOV UR18, 0x0 ;  /* 0x0000000000127882 */ /* 0x000fe20000000000 */
[----:B------:R-:W-:Y:S01]  /*1d90*/  UMOV UR19, 0x10000000 ;  /* 0x1000000000137882 */ /* 0x000fe20000000000 */
[----:B------:R-:W-:Y:S01]  /*1da0*/  UMOV UR10, UR34 ;  /* 0x00000022000a7c82 */ /* 0x000fe20008000000 */
[----:B------:R-:W-:Y:S01]  /*1db0*/  UMOV UR12, UR36 ;  /* 0x00000024000c7c82 */ /* 0x000fe20008000000 */
[----:B------:R-:W-:Y:S01]  /*1dc0*/  UMOV UR9, UR33 ;  /* 0x0000002100097c82 */ /* 0x000fe20008000000 */
[----:B------:R1:W-:Y:S01]  /*1dd0*/  UTMALDG.3D.2CTA [UR32], [UR16], desc[UR18] ;  /* 0x00001220100075b4 */ /* 0x0003e20008211000 */
[----:B------:R-:W-:-:S02]  /*1de0*/  UMOV UR7, UR28 ;  /* 0x0000001c00077c82 */ /* 0x000fc40008000000 */
[----:B------:R2:W-:Y:S01]  /*1df0*/  UTMALDG.3D.MULTICAST.2CTA [UR8], [UR14], UR4, desc[UR18] ;  /* 0x000012080e0073b4 */ /* 0x0005e20008211804 */
[----:B-1----:R-:W-:Y:S01]  /*1e00*/  UIADD3 UR34, UPT, UPT, UR34, 0x20, URZ ;  /* 0x0000002022227890 */ /* 0x002fe2000fffe0ff */
[----:B--2---:R-:W-:Y:S01]  /*1e10*/  UMOV UR4, UR5 ;  /* 0x0000000500047c82 */ /* 0x004fe20008000000 */
[----:B------:R-:W-:Y:S10]  /*1e20*/  BRA.U UP2, `(.L_x_31) ;  /* 0xfffffffd02447547 */ /* 0x000ff4000b83ffff */
.L_x_25:
[----:B------:R-:W-:Y:S01]  /*1e30*/  ULEA UR4, UR5, UR6, 0x3 ;  /* 0x0000000605047291 */ /* 0x000fe2000f8e18ff */
[----:B-1-3--:R-:W-:Y:S01]  /*1e40*/  SHF.L.U32 R0, R12, 0x1f, RZ ;  /* 0x0000001f0c007819 */ /* 0x00afe200000006ff */
[----:B------:R-:W-:Y:S01]  /*1e50*/  @!P1 SYNCS.ARRIVE.TRANS64.A1T0 RZ, [UR6+0x98], RZ ;  /* 0x000098ffffff99a7 */ /* 0x000fe20008100006 */
[----:B------:R-:W-:-:S06]  /*1e60*/  UISETP.GT.AND UP0, UPT, UR41, UR40, UPT ;  /* 0x000000282900728c */ /* 0x000fcc000bf04270 */
[----:B--2-4-:R1:W2:Y:S03]  /*1e70*/  SYNCS.PHASECHK.TRANS64.TRYWAIT P0, [UR4+0x28], R0 ;  /* 0x00002800ff0075a7 */ /* 0x0142a60008001104 */
[----:B------:R-:W-:Y:S05]  /*1e80*/  BRA.U !UP0, `(.L_x_32) ;  /* 0x0000000108c87547 */ /* 0x000fea000b800000 */
[----:B------:R-:W-:Y:S01]  /*1e90*/  UIADD3 UR13, UPT, UPT, UR44, UR7, URZ ;  /* 0x000000072c0d7290 */ /* 0x000fe2000fffe0ff */
[----:B------:R-:W-:-:S11]  /*1ea0*/  UMOV UR4, UR5 ;  /* 0x0000000500047c82 */ /* 0x000fd60008000000 */
.L_x_38:
[----:B------:R-:W-:Y:S01]  /*1eb0*/  ULEA UR17, UR4, UR6, 0x3 ;  /* 0x0000000604117291 */ /* 0x000fe2000f8e18ff */
[----:B--2---:R-:W-:Y:S01]  /*1ec0*/  @P3 MOV R2, 0x10000 ;  /* 0x0001000000023802 */ /* 0x004fe20000000f00 */
[----:B--2-4-:R-:W-:Y:S10]  /*1ed0*/  @P0 BRA `(.L_x_33) ;  /* 0x00000000000c0947 */ /* 0x014ff40003800000 */
[----:B------:R-:W-:-:S04]  /*1ee0*/  SHF.L.U32 R3, R12, 0x1f, RZ ;  /* 0x0000001f0c037819 */ /* 0x000fc800000006ff */
[----:B------:R-:W2:Y:S02]  /*1ef0*/  SYNCS.PHASECHK.TRANS64.TRYWAIT P0, [UR17+0x28], R3 ;  /* 0x00002803ff0075a7 */ /* 0x000ea40008001111 */
[----:B--2---:R-:W-:Y:S05]  /*1f00*/  @!P0 BRA `(.L_x_34) ;  /* 0x000000a4000c8947 */ /* 0x004fea0003800000 */
.L_x_33:
[----:B------:R2:W-:Y:S01]  /*1f10*/  @P3 SYNCS.ARRIVE.TRANS64 RZ, [UR17], R2 ;  /* 0x00000002ffff39a7 */ /* 0x0005e20008000011 */
[----:B------:R-:W-:-:S04]  /*1f20*/  ULOP3.LUT UR5, UR25, 0x2, URZ, 0xfc, !UPT ;  /* 0x0000000219057892 */ /* 0x000fc8000f8efcff */
[----:B------:R-:W-:-:S09]  /*1f30*/  UISETP.NE.AND UP0, UPT, UR5, 0x2, UPT ;  /* 0x000000020500788c */ /* 0x000fd2000bf05270 */
[----:B------:R-:W-:Y:S05]  /*1f40*/  BRA.U UP0, `(.L_x_35) ;  /* 0x0000000100047547 */ /* 0x000fea000b800000 */
[----:B------:R-:W-:Y:S05]  /*1f50*/  BPT.TRAP 0x1 ;  /* 0x000000040000795c */ /* 0x000fea0000300000 */
.L_x_35:
[----:B------:R-:W-:Y:S04]  /*1f60*/  BSSY.RECONVERGENT B0, `(.L_x_36) ;  /* 0x0000003000007945 */ /* 0x000fe80003800200 */
[----:B------:R-:W-:Y:S05]  /*1f70*/  @!P2 BRA `(.L_x_37) ;  /* 0x000000000004a947 */ /* 0x000fea0003800000 */
[----:B------:R-:W-:Y:S05]  /*1f80*/  BPT.TRAP 0x1 ;  /* 0x000000040000795c */ /* 0x000fea0000300000 */
.L_x_37:
[----:B------:R-:W-:Y:S05]  /*1f90*/  BSYNC.RECONVERGENT B0 ;  /* 0x0000000000007941 */ /* 0x000fea0003800200 */
.L_x_36:
        /* <DEDUP_REMOVED lines=9> */
[----:B------:R-:W-:Y:S02]  /*2030*/  USHF.L.U32 UR18, UR7, 0x5, URZ ;  /* 0x0000000507127899 */ /* 0x000fe400080006ff */
[----:B------:R-:W-:Y:S01]  /*2040*/  UIADD3 UR7, UPT, UPT, UR7, 0x1, URZ ;  /* 0x0000000107077890 */ /* 0x000fe2000fffe0ff */
[----:B-1----:R-:W-:Y:S01]  /*2050*/  SHF.L.U32 R0, R12, 0x1f, RZ ;  /* 0x0000001f0c007819 */ /* 0x002fe200000006ff */
[----:B------:R-:W-:Y:S02]  /*2060*/  UIADD3 UR22, UP1, UPT, UR26, 0x80, URZ ;  /* 0x000000801a167890 */ /* 0x000fe4000ff3e0ff */
[----:B------:R-:W-:Y:S01]  /*2070*/  ULEA UR4, UR4, UR6, 0x2 ;  /* 0x0000000604047291 */ /* 0x000fe2000f8e10ff */
[----:B------:R3:W4:Y:S01]  /*2080*/  SYNCS.PHASECHK.TRANS64.TRYWAIT P0, [UR8+0x28], R0 ;  /* 0x00002800ff0075a7 */ /* 0x0007220008001108 */
[----:B------:R-:W-:-:S02]  /*2090*/  UIADD3.X UR15, UPT, UPT, URZ, UR27, URZ, UP0, !UPT ;  /* 0x0000001bff0f7290 */ /* 0x000fc400087fe4ff */
[----:B------:R-:W-:Y:S02]  /*20a0*/  UISETP.NE.AND UP0, UPT, UR7, UR13, UPT ;  /* 0x0000000d0700728c */ /* 0x000fe4000bf05270 */
[----:B------:R-:W-:Y:S02]  /*20b0*/  ULOP3.LUT UR17, UR17, 0xfefffff8, URZ, 0xc0, !UPT ;  /* 0xfefffff811117892 */ /* 0x000fe4000f8ec0ff */
[----:B------:R-:W-:Y:S02]  /*20c0*/  UIADD3 UR16, UPT, UPT, UR16, 0x10800, URZ ;  /* 0x0001080010107890 */ /* 0x000fe4000fffe0ff */
[----:B------:R-:W-:Y:S02]  /*20d0*/  UIADD3.X UR23, UPT, UPT, URZ, UR27, URZ, UP1, !UPT ;  /* 0x0000001bff177290 */ /* 0x000fe40008ffe4ff */
[----:B------:R-:W-:Y:S02]  /*20e0*/  UIADD3 UR8, UPT, UPT, UR4, 0x24800, URZ ;  /* 0x0002480004087890 */ /* 0x000fe4000fffe0ff */
[----:B------:R-:W-:Y:S01]  /*20f0*/  UPRMT UR4, URZ, 0x5410, UR21 ;  /* 0x00005410ff047896 */ /* 0x000fe20008000015 */
[----:B------:R-:W-:Y:S01]  /*2100*/  UMOV UR30, 0x0 ;  /* 0x00000000001e7882 */ /* 0x000fe20000000000 */
[----:B------:R-:W-:Y:S01]  /*2110*/  UMOV UR31, 0x10000000 ;  /* 0x10000000001f7882 */ /* 0x000fe20000000000 */
[----:B------:R-:W-:Y:S01]  /*2120*/  UMOV UR19, UR35 ;  /* 0x0000002300137c82 */ /* 0x000fe20008000000 */
[----:B------:R-:W-:Y:S01]  /*2130*/  UMOV UR20, UR36 ;  /* 0x0000002400147c82 */ /* 0x000fe20008000000 */
[----:B------:R-:W-:Y:S01]  /*2140*/  UMOV UR12, UR36 ;  /* 0x00000024000c7c82 */ /* 0x000fe20008000000 */
[----:B------:R-:W-:Y:S01]  /*2150*/  UMOV UR9, UR17 ;  /* 0x0000001100097c82 */ /* 0x000fe20008000000 */
[----:B------:R-:W-:Y:S01]  /*2160*/  UMOV UR10, UR18 ;  /* 0x00000012000a7c82 */ /* 0x000fe20008000000 */
[----:B------:R-:W-:Y:S01]  /*2170*/  UTMALDG.3D.2CTA [UR16], [UR22], desc[UR30] ;  /* 0x00001e10160075b4 */ /* 0x000fe20008211000 */
[----:B------:R1:W-:Y:S02]  /*2180*/  UTMALDG.3D.MULTICAST.2CTA [UR8], [UR14], UR4, desc[UR30] ;  /* 0x00001e080e0073b4 */ /* 0x0003e40008211804 */
[----:B-1----:R-:W-:Y:S01]  /*2190*/  UMOV UR4, UR5 ;  /* 0x0000000500047c82 */ /* 0x002fe20008000000 */
[----:B---3--:R-:W-:Y:S05]  /*21a0*/  BRA.U UP0, `(.L_x_38) ;  /* 0xfffffffd00407547 */ /* 0x008fea000b83ffff */
.L_x_32:
[C---:B------:R-:W-:Y:S01]  /*21b0*/  LEA R3, R11.reuse, UR6, 0x3 ;  /* 0x000000060b037c11 */ /* 0x040fe2000f8e18ff */
[----:B------:R-:W-:Y:S01]  /*21c0*/  NOP ;  /* 0x0000000000007918 */ /* 0x000fe20000000000 */
[----:B-1----:R-:W-:Y:S02]  /*21d0*/  SHF.L.U32 R0, R10, 0x1f, RZ ;  /* 0x0000001f0a007819 */ /* 0x002fe400000006ff */
[----:B------:R-:W-:Y:S02]  /*21e0*/  LEA R4, R11, UR6, 0x4 ;  /* 0x000000060b047c11 */ /* 0x000fe4000f8e20ff */
[----:B--2-4-:R-:W1:Y:S02]  /*21f0*/  SYNCS.PHASECHK.TRANS64.TRYWAIT P0, [R3+URZ+0xa0], R0 ;  /* 0x0000a000030075a7 */ /* 0x014e6400080011ff */
[----:B-1----:R-:W-:Y:S05]  /*2200*/  @!P0 BRA `(.L_x_39) ;  /* 0x000000a000648947 */ /* 0x002fea0003800000 */
.L_x_187:
[----:B------:R-:W2:Y:S01]  /*2210*/  LDS.128 R4, [R4+0x110] ;  /* 0x0001100004047984 */ /* 0x000ea20000000c00 */
[----:B------:R-:W-:Y:S01]  /*2220*/  UISETP.GE.AND UP0, UPT, UR45, 0x1, UPT ;  /* 0x000000012d00788c */ /* 0x000fe2000bf06270 */
[----:B------:R-:W-:Y:S01]  /*2230*/  @!PT LDS RZ, [RZ] ;  /* 0x00000000fffff984 */ /* 0x000fe20000000800 */
[----:B------:R-:W-:Y:S01]  /*2240*/  @!PT LDS RZ, [RZ] ;  /* 0x00000000fffff984 */ /* 0x000fe20000000800 */
[----:B------:R-:W-:Y:S01]  /*2250*/  @!PT LDS RZ, [RZ] ;  /* 0x00000000fffff984 */ /* 0x000fe20000000800 */
[----:B------:R-:W-:Y:S01]  /*2260*/  @!PT LDS RZ, [RZ] ;  /* 0x00000000fffff984 */ /* 0x000fe20000000800 */
[----:B------:R3:W-:Y:S06]  /*2270*/  MEMBAR.ALL.CTA ;  /* 0x0000000000007992 */ /* 0x0007ec0000008000 */
[----:B---3--:R-:W3:Y:S01]  /*2280*/  FENCE.VIEW.ASYNC.S ;  /* 0x00000000000073c6 */ /* 0x008ee20000000000 */
[----:B--2---:R-:W-:-:S13]  /*2290*/  LOP3.LUT P0, RZ, R6, 0x1, RZ, 0xc0, !PT ;  /* 0x0000000106ff7812 */ /* 0x004fda000780c0ff */
[----:B---3--:R-:W-:Y:S01]  /*22a0*/  VOTEU.ANY UP1, P0 ;  /* 0x0000000000ff7886 */ /* 0x008fe20000020100 */
[----:B------:R-:W-:-:S13]  /*22b0*/  PLOP3.LUT P0, PT, PT, PT, UP1, 0x80, 0x8 ;  /* 0x000000000008781c */ /* 0x000fda0003f0f018 */
[----:B-1----:R-:W-:Y:S02]  /*22c0*/  @P0 LOP3.LUT R0, R5, 0xffff, RZ, 0xc0, !PT ;  /* 0x0000ffff05000812 */ /* 0x002fe400078ec0ff */
[----:B------:R-:W-:Y:S02]  /*22d0*/  @P0 MOV R2, R4 ;  /* 0x0000000400020202 */ /* 0x000fe40000000f00 */
[----:B------:R-:W-:Y:S01]  /*22e0*/  @P0 R2UR UR7, R0 ;  /* 0x00000000000702ca */ /* 0x000fe200000e0000 */
[----:B------:R-:W-:Y:S01]  /*22f0*/  VIADD R0, R3, 0xb0 ;  /* 0x000000b003007836 */ /* 0x000fe20000000000 */
[----:B------:R-:W-:Y:S02]  /*2300*/  @P0 SHF.R.U32.HI R4, RZ, 0x10, R5 ;  /* 0x00000010ff040819 */ /* 0x000fe40000011605 */
[----:B------:R-:W-:Y:S02]  /*2310*/  @P0 R2UR UR8, R2 ;  /* 0x00000000020802ca */ /* 0x000fe400000e0000 */
[----:B------:R-:W-:-:S02]  /*2320*/  PRMT R0, RZ, 0x654, R0 ;  /* 0x00000654ff007816 */ /* 0x000fc40000000000 */
[----:B------:R-:W-:Y:S02]  /*2330*/  @P0 R2UR UR4, R4 ;  /* 0x00000000040402ca */ /* 0x000fe400000e0000 */
[----:B------:R1:W-:Y:S03]  /*2340*/  SYNCS.ARRIVE.TRANS64.RED.A1T0 RZ, [R0+URZ], RZ ;  /* 0x000000ff00ff79a7 */ /* 0x0003e600081004ff */
[----:B------:R-:W-:-:S04]  /*2350*/  @UP1 UMOV UR29, UR7 ;  /* 0x00000007001d1c82 */ /* 0x000fc80008000000 */
[----:B------:R-:W-:-:S04]  /*2360*/  @UP1 UMOV UR37, UR8 ;  /* 0x0000000800251c82 */ /* 0x000fc80008000000 */
[----:B------:R-:W-:Y:S01]  /*2370*/  @UP1 UMOV UR36, UR4 ;  /* 0x0000000400241c82 */ /* 0x000fe20008000000 */
[----:B------:R-:W-:Y:S05]  /*2380*/  BRA.U !UP0, `(.L_x_40) ;  /* 0x0000000108d47547 */ /* 0x000fea000b800000 */
[----:B------:R-:W2:Y:S01]  /*2390*/  LDCU.128 UR12, c[0x0][0xb10] ;  /* 0x00016200ff0c77ac */ /* 0x000ea20008000c00 */
[----:B------:R-:W3:Y:S01]  /*23a0*/  LDCU UR30, c[0x0][0xb20] ;  /* 0x00016400ff1e77ac */ /* 0x000ee20008000800 */
[----:B------:R-:W4:Y:S01]  /*23b0*/  LDCU UR20, c[0x0][0xb0c] ;  /* 0x00016180ff1477ac */ /* 0x000f220008000800 */
[----:B------:R-:W1:Y:S01]  /*23c0*/  LDCU.64 UR10, c[0x0][0xb28] ;  /* 0x00016500ff0a77ac */ /* 0x000e620008000a00 */
[----:B------:R-:W-:Y:S02]  /*23d0*/  UISETP.NE.AND UP3, UPT, UR45, 0x1, UPT ;  /* 0x000000012d00788c */ /* 0x000fe4000bf65270 */
[----:B--2---:R-:W-:Y:S02]  /*23e0*/  UIMAD.WIDE.U32 UR16, UR38, UR15, URZ ;  /* 0x0000000f261072a5 */ /* 0x004fe4000f8e00ff */
[----:B------:R-:W-:Y:S02]  /*23f0*/  UIMAD.WIDE.U32 UR8, UR39, UR12, URZ ;  /* 0x0000000c270872a5 */ /* 0x000fe4000f8e00ff */
[----:B------:R-:W-:-:S02]  /*2400*/  UISETP.NE.AND UP0, UPT, UR14, 0x1, UPT ;  /* 0x000000010e00788c */ /* 0x000fc4000bf05270 */
[----:B------:R-:W-:Y:S01]  /*2410*/  UIMAD.WIDE.U32 UR22, UR29, UR15, URZ ;  /* 0x0000000f1d1672a5 */ /* 0x000fe2000f8e00ff */
[----:B------:R-:W-:Y:S02]  /*2420*/  UMOV UR16, UR17 ;  /* 0x0000001100107c82 */ /* 0x000fe40008000000 */
[----:B------:R-:W-:Y:S01]  /*2430*/  UMOV UR8, UR9 ;  /* 0x0000000900087c82 */ /* 0x000fe20008000000 */
[----:B---3--:R-:W-:Y:S02]  /*2440*/  USHF.R.U32.HI UR16, URZ, UR30, UR16 ;  /* 0x0000001eff107299 */ /* 0x008fe40008011610 */
[----:B----4-:R-:W-:Y:S02]  /*2450*/  UISETP.NE.AND UP2, UPT, UR20, 0x1, UPT ;  /* 0x000000011400788c */ /* 0x010fe4000bf45270 */
[----:B------:R-:W-:Y:S02]  /*2460*/  USHF.R.U32.HI UR8, URZ, UR13, UR8 ;  /* 0x0000000dff087299 */ /* 0x000fe40008011608 */
[----:B------:R-:W-:-:S02]  /*2470*/  USEL UR7, UR38, UR16, !UP0 ;  /* 0x0000001026077287 */ /* 0x000fc4000c000000 */
[----:B------:R-:W-:Y:S02]  /*2480*/  USEL UR8, UR39, UR8, !UP2 ;  /* 0x0000000827087287 */ /* 0x000fe4000d000000 */
[----:B-1----:R-:W-:Y:S01]  /*2490*/  UIMAD.WIDE.U32 UR16, UR7, UR10, URZ ;  /* 0x0000000a071072a5 */ /* 0x002fe2000f8e00ff */
[----:B------:R-:W-:Y:S01]  /*24a0*/  UMOV UR4, UR23 ;  /* 0x0000001700047c82 */ /* 0x000fe20008000000 */
[----:B------:R-:W-:Y:S02]  /*24b0*/  UIMAD.WIDE.U32 UR18, UR37, UR12, URZ ;  /* 0x0000000c251272a5 */ /* 0x000fe4000f8e00ff */
[----:B------:R-:W-:-:S03]  /*24c0*/  UIMAD.WIDE.U32 UR22, UR8, UR10, URZ ;  /* 0x0000000a081672a5 */ /* 0x000fc6000f8e00ff */
[----:B------:R-:W-:Y:S01]  /*24d0*/  UMOV UR16, UR17 ;  /* 0x0000001100107c82 */ /* 0x000fe20008000000 */
[----:B------:R-:W-:Y:S02]  /*24e0*/  USHF.R.U32.HI UR4, URZ, UR30, UR4 ;  /* 0x0000001eff047299 */ /* 0x000fe40008011604 */
[----:B------:R-:W-:Y:S01]  /*24f0*/  @UP3 USHF.R.U32.HI UR7, URZ, UR11, UR16 ;  /* 0x0000000bff073299 */ /* 0x000fe20008011610 */
[----:B------:R-:W-:Y:S01]  /*2500*/  UMOV UR18, UR19 ;  /* 0x0000001300127c82 */ /* 0x000fe20008000000 */
[----:B------:R-:W-:Y:S01]  /*2510*/  UMOV UR22, UR23 ;  /* 0x0000001700167c82 */ /* 0x000fe20008000000 */
[----:B------:R-:W-:Y:S02]  /*2520*/  USHF.R.U32.HI UR13, URZ, UR13, UR18 ;  /* 0x0000000dff0d7299 */ /* 0x000fe40008011612 */
[----:B------:R-:W-:Y:S02]  /*2530*/  USEL UR4, UR29, UR4, !UP0 ;  /* 0x000000041d047287 */ /* 0x000fe4000c000000 */
[----:B------:R-:W-:-:S02]  /*2540*/  @UP3 USHF.R.U32.HI UR8, URZ, UR11, UR22 ;  /* 0x0000000bff083299 */ /* 0x000fc40008011616 */
[----:B------:R-:W-:Y:S02]  /*2550*/  UIMAD UR9, UR45, UR7, URZ ;  /* 0x000000072d0972a4 */ /* 0x000fe4000f8e02ff */
[----:B------:R-:W-:Y:S02]  /*2560*/  USEL UR7, UR37, UR13, !UP2 ;  /* 0x0000000d25077287 */ /* 0x000fe4000d000000 */
[----:B------:R-:W-:Y:S02]  /*2570*/  UIMAD UR12, UR45, UR8, URZ ;  /* 0x000000082d0c72a4 */ /* 0x000fe4000f8e02ff */
[----:B------:R-:W-:Y:S02]  /*2580*/  UISETP.GE.AND UP0, UPT, UR4, UR9, UPT ;  /* 0x000000090400728c */ /* 0x000fe4000bf06270 */
[----:B------:R-:W-:Y:S02]  /*2590*/  UIMAD.WIDE.U32 UR16, UR4, UR10, URZ ;  /* 0x0000000a041072a5 */ /* 0x000fe4000f8e00ff */
[----:B------:R-:W-:-:S02]  /*25a0*/  UISETP.GE.OR UP0, UPT, UR7, UR12, UP0 ;  /* 0x0000000c0700728c */ /* 0x000fc40008706670 */
        /* <DEDUP_REMOVED lines=19> */
.L_x_40:
[----:B------:R-:W2:Y:S02]  /*26e0*/  LDCU UR4, c[0x0][0xb30] ;  /* 0x00016600ff0477ac */ /* 0x000ea40008000800 */
[----:B--2---:R-:W-:-:S09]  /*26f0*/  UISETP.NE.AND UP0, UPT, UR4, 0x1, UPT ;  /* 0x000000010400788c */ /* 0x004fd2000bf05270 */
[----:B------:R-:W-:Y:S05]  /*2700*/  BRA.U UP0, `(.L_x_41) ;  /* 0x0000000100447547 */ /* 0x000fea000b800000 */
[----:B------:R-:W2:Y:S01]  /*2710*/  LDCU.128 UR12, c[0x0][0xb10] ;  /* 0x00016200ff0c77ac */ /* 0x000ea20008000c00 */
[----:B------:R-:W3:Y:S01]  /*2720*/  LDCU UR16, c[0x0][0xb0c] ;  /* 0x00016180ff1077ac */ /* 0x000ee20008000800 */
[----:B------:R-:W4:Y:S01]  /*2730*/  LDCU UR17, c[0x0][0xb20] ;  /* 0x00016400ff1177ac */ /* 0x000f220008000800 */
[----:B--2---:R-:W-:Y:S02]  /*2740*/  UIMAD.WIDE.U32 UR10, UR37, UR12, URZ ;  /* 0x0000000c250a72a5 */ /* 0x004fe4000f8e00ff */
[----:B------:R-:W-:Y:S02]  /*2750*/  UIMAD.WIDE.U32 UR8, UR29, UR15, URZ ;  /* 0x0000000f1d0872a5 */ /* 0x000fe4000f8e00ff */
[----:B---3--:R-:W-:Y:S02]  /*2760*/  UISETP.NE.AND UP2, UPT, UR16, 0x1, UPT ;  /* 0x000000011000788c */ /* 0x008fe4000bf45270 */
[----:B------:R-:W-:Y:S01]  /*2770*/  UISETP.NE.AND UP0, UPT, UR14, 0x1, UPT ;  /* 0x000000010e00788c */ /* 0x000fe2000bf05270 */
[----:B------:R-:W-:-:S02]  /*2780*/  UMOV UR7, UR11 ;  /* 0x0000000b00077c82 */ /* 0x000fc40008000000 */
[----:B------:R-:W-:Y:S01]  /*2790*/  UMOV UR4, UR9 ;  /* 0x0000000900047c82 */ /* 0x000fe20008000000 */
[----:B------:R-:W-:Y:S02]  /*27a0*/  USHF.R.U32.HI UR7, URZ, UR13, UR7 ;  /* 0x0000000dff077299 */ /* 0x000fe40008011607 */
[----:B----4-:R-:W-:Y:S02]  /*27b0*/  USHF.R.U32.HI UR4, URZ, UR17, UR4 ;  /* 0x00000011ff047299 */ /* 0x010fe40008011604 */
[----:B------:R-:W-:Y:S02]  /*27c0*/  USEL UR7, UR37, UR7, !UP2 ;  /* 0x0000000725077287 */ /* 0x000fe4000d000000 */
[----:B------:R-:W-:-:S04]  /*27d0*/  USEL UR4, UR29, UR4, !UP0 ;  /* 0x000000041d047287 */ /* 0x000fc8000c000000 */
[----:B------:R-:W-:Y:S02]  /*27e0*/  UIADD3 UR8, UPT, UPT, UR7, -UR4, URZ ;  /* 0x8000000407087290 */ /* 0x000fe4000fffe0ff */
[----:B------:R-:W-:Y:S02]  /*27f0*/  UIADD3 UR4, UPT, UPT, -UR7, UR4, URZ ;  /* 0x0000000407047290 */ /* 0x000fe4000fffe1ff */
[----:B------:R-:W-:Y:S02]  /*2800*/  UIMAD UR29, UR8, UR14, UR29 ;  /* 0x0000000e081d72a4 */ /* 0x000fe4000f8e021d */
[----:B------:R-:W-:-:S12]  /*2810*/  UIMAD UR37, UR4, UR16, UR37 ;  /* 0x00000010042572a4 */ /* 0x000fd8000f8e0225 */
.L_x_41:
[----:B------:R-:W-:Y:S01]  /*2820*/  VIADD R11, R11, 0x1 ;  /* 0x000000010b0b7836 */ /* 0x000fe20000000000 */
[----:B------:R-:W-:Y:S02]  /*2830*/  R2UR UR7, R86 ;  /* 0x00000000560772ca */ /* 0x000fe400000e0000 */
[----:B------:R-:W-:Y:S02]  /*2840*/  R2UR UR4, R85 ;  /* 0x00000000550472ca */ /* 0x000fe400000e0000 */
[C---:B------:R-:W-:Y:S02]  /*2850*/  ISETP.NE.AND P0, PT, R11.reuse, 0x2, PT ;  /* 0x000000020b00780c */ /* 0x040fe40003f05270 */
[----:B------:R-:W-:Y:S02]  /*2860*/  PLOP3.LUT P1, PT, PT, PT, PT, 0x80, 0x8 ;  /* 0x000000000008781c */ /* 0x000fe40003f2f070 */
[----:B-1----:R-:W-:Y:S02]  /*2870*/  SEL R0, RZ, 0x1, P0 ;  /* 0x00000001ff007807 */ /* 0x002fe40000000000 */
[----:B------:R-:W-:-:S02]  /*2880*/  SEL R11, R11, RZ, P0 ;  /* 0x000000ff0b0b7207 */ /* 0x000fc40000000000 */
[----:B------:R-:W-:Y:S01]  /*2890*/  LOP3.LUT R10, R10, R0, RZ, 0x3c, !PT ;  /* 0x000000000a0a7212 */ /* 0x000fe200078e3cff */
[----:B------:R-:W-:Y:S02]  /*28a0*/  UIADD3 UR30, UPT, UPT, UR37, UR7, URZ ;  /* 0x00000007251e7290 */ /* 0x000fe4000fffe0ff */
[----:B------:R-:W-:Y:S01]  /*28b0*/  UIADD3 UR31, UPT, UPT, UR29, UR4, URZ ;  /* 0x000000041d1f7290 */ /* 0x000fe2000fffe0ff */
[----:B------:R-:W-:Y:S11]  /*28c0*/  BRA.U UP1, `(.L_x_42) ;  /* 0xfffffff101207547 */ /* 0x000ff6000b83ffff */
[----:B------:R-:W-:Y:S01]  /*28d0*/  UIADD3 UR7, UPT, UPT, UR6, 0x28, URZ ;  /* 0x0000002806077890 */ /* 0x000fe2000fffe0ff */
[----:B------:R-:W-:-:S03]  /*28e0*/  SHF.L.U32 R2, R12, 0x1f, RZ ;  /* 0x0000001f0c027819 */ /* 0x000fc600000006ff */
[----:B------:R-:W-:-:S09]  /*28f0*/  ULEA UR4, UR5, UR7, 0x3 ;  /* 0x0000000705047291 */ /* 0x000fd2000f8e18ff */
[----:B------:R-:W1:Y:S02]  /*2900*/  SYNCS.PHASECHK.TRANS64.TRYWAIT P0, [UR4], R2 ;  /* 0x00000002ff0075a7 */ /* 0x000e640008001104 */
[----:B-1----:R-:W-:Y:S05]  /*2910*/  @!P0 BRA `(.L_x_43) ;  /* 0x0000009800b48947 */ /* 0x002fea0003800000 */
.L_x_189:
[----:B------:R-:W-:-:S04]  /*2920*/  UIADD3 UR4, UPT, UPT, UR5, 0x1, URZ ;  /* 0x0000000105047890 */ /* 0x000fc8000fffe0ff */
[----:B------:R-:W-:-:S04]  /*2930*/  UISETP.NE.AND UP0, UPT, UR4, 0x5, UPT ;  /* 0x000000050400788c */ /* 0x000fc8000bf05270 */
[----:B------:R-:W-:Y:S02]  /*2940*/  USEL UR6, URZ, 0x1, UP0 ;  /* 0x00000001ff067887 */ /* 0x000fe40008000000 */
[----:B------:R-:W-:-:S04]  /*2950*/  USEL UR4, UR4, URZ, UP0 ;  /* 0x000000ff04047287 */ /* 0x000fc80008000000 */
[----:B------:R-:W-:Y:S01]  /*2960*/  ULEA UR5, UR4, UR7, 0x3 ;  /* 0x0000000704057291 */ /* 0x000fe2000f8e18ff */
[----:B-1----:R-:W-:-:S04]  /*2970*/  LOP3.LUT R2, R12, UR6, RZ, 0x3c, !PT ;  /* 0x000000060c027c12 */ /* 0x002fc8000f8e3cff */
[----:B------:R-:W-:-:S04]  /*2980*/  SHF.L.U32 R3, R2, 0x1f, RZ ;  /* 0x0000001f02037819 */ /* 0x000fc800000006ff */
[----:B------:R-:W1:Y:S02]  /*2990*/  SYNCS.PHASECHK.TRANS64.TRYWAIT P0, [UR5], R3 ;  /* 0x00000003ff0075a7 */ /* 0x000e640008001105 */
[----:B-1----:R-:W-:Y:S05]  /*29a0*/  @!P0 BRA `(.L_x_44) ;  /* 0x0000009800a88947 */ /* 0x002fea0003800000 */
.L_x_191:
[----:B------:R-:W-:-:S04]  /*29b0*/  UIADD3 UR4, UPT, UPT, UR4, 0x1, URZ ;  /* 0x0000000104047890 */ /* 0x000fc8000fffe0ff */
[----:B------:R-:W-:-:S04]  /*29c0*/  UISETP.NE.AND UP0, UPT, UR4, 0x5, UPT ;  /* 0x000000050400788c */ /* 0x000fc8000bf05270 */
[----:B------:R-:W-:Y:S02]  /*29d0*/  USEL UR6, URZ, 0x1, UP0 ;  /* 0x00000001ff067887 */ /* 0x000fe40008000000 */
[----:B------:R-:W-:-:S04]  /*29e0*/  USEL UR4, UR4, URZ, UP0 ;  /* 0x000000ff04047287 */ /* 0x000fc80008000000 */
[----:B------:R-:W-:Y:S01]  /*29f0*/  ULEA UR5, UR4, UR7, 0x3 ;  /* 0x0000000704057291 */ /* 0x000fe2000f8e18ff */
[----:B------:R-:W-:-:S04]  /*2a00*/  LOP3.LUT R2, R2, UR6, RZ, 0x3c, !PT ;  /* 0x0000000602027c12 */ /* 0x000fc8000f8e3cff */
[----:B-1----:R-:W-:-:S04]  /*2a10*/  SHF.L.U32 R3, R2, 0x1f, RZ ;  /* 0x0000001f02037819 */ /* 0x002fc800000006ff */
[----:B------:R-:W1:Y:S02]  /*2a20*/  SYNCS.PHASECHK.TRANS64.TRYWAIT P0, [UR5], R3 ;  /* 0x00000003ff0075a7 */ /* 0x000e640008001105 */
[----:B-1----:R-:W-:Y:S05]  /*2a30*/  @!P0 BRA `(.L_x_45) ;  /* 0x00000098009c8947 */ /* 0x002fea0003800000 */
.L_x_193:
        /* <DEDUP_REMOVED lines=9> */
.L_x_195:
[----:B------:R-:W-:-:S04]  /*2ad0*/  UIADD3 UR4, UPT, UPT, UR4, 0x1, URZ ;  /* 0x0000000104047890 */ /* 0x000fc8000fffe0ff */
[----:B------:R-:W-:-:S04]  /*2ae0*/  UISETP.NE.AND UP0, UPT, UR4, 0x5, UPT ;  /* 0x000000050400788c */ /* 0x000fc8000bf05270 */
[----:B------:R-:W-:Y:S02]  /*2af0*/  USEL UR5, URZ, 0x1, UP0 ;  /* 0x00000001ff057887 */ /* 0x000fe40008000000 */
[----:B------:R-:W-:-:S04]  /*2b00*/  USEL UR4, UR4, URZ, UP0 ;  /* 0x000000ff04047287 */ /* 0x000fc80008000000 */
[----:B------:R-:W-:Y:S01]  /*2b10*/  ULEA UR4, UR4, UR7, 0x3 ;  /* 0x0000000704047291 */ /* 0x000fe2000f8e18ff */
[----:B------:R-:W-:-:S04]  /*2b20*/  LOP3.LUT R2, R2, UR5, RZ, 0x3c, !PT ;  /* 0x0000000502027c12 */ /* 0x000fc8000f8e3cff */
[----:B------:R-:W-:Y:S01]  /*2b30*/  SHF.L.U32 R2, R2, 0x1f, RZ ;  /* 0x0000001f02027819 */ /* 0x000fe200000006ff */
[----:B-1----:R-:W-:-:S07]  /*2b40*/  IMAD.U32 R0, RZ, RZ, UR4 ;  /* 0x00000004ff007e24 */ /* 0x002fce000f8e00ff */
.L_x_47:
[----:B-1----:R1:W2:Y:S02]  /*2b50*/  SYNCS.PHASECHK.TRANS64.TRYWAIT P0, [R0+URZ], R2 ;  /* 0x00000002000075a7 */ /* 0x0022a400080011ff */
[----:B--2---:R-:W-:Y:S05]  /*2b60*/  @!P0 NANOSLEEP.SYNCS 0x989680 ;  /* 0x009896800000895d */ /* 0x004fea0003900000 */
[----:B------:R-:W2:Y:S02]  /*2b70*/  @!P0 SYNCS.PHASECHK.TRANS64 P0, [R0+URZ], R2 ;  /* 0x00000002000085a7 */ /* 0x000ea400080010ff */
[----:B--2---:R-:W-:Y:S05]  /*2b80*/  @P0 EXIT ;  /* 0x000000000000094d */ /* 0x004fea0003800000 */
[----:B------:R-:W-:Y:S05]  /*2b90*/  BRA `(.L_x_47) ;  /* 0xfffffffc00ec7947 */ /* 0x000fea000383ffff */
.L_x_22:
[----:B------:R-:W-:-:S04]  /*2ba0*/  UISETP.NE.AND UP0, UPT, UR52, URZ, UPT ;  /* 0x000000ff3400728c */ /* 0x000fc8000bf05270 */
[----:B------:R-:W-:-:S09]  /*2bb0*/  UISETP.NE.OR UP0, UPT, UR18, 0x1, UP0 ;  /* 0x000000011200788c */ /* 0x000fd20008705670 */
[----:B------:R-:W-:Y:S05]  /*2bc0*/  BRA.U UP0, `(.L_x_48) ;  /* 0x0000000500487547 */ /* 0x000fea000b800000 */
[----:B------:R-:W-:Y:S01]  /*2bd0*/  ISETP.GE.U32.AND P2, PT, R3, 0x4, PT ;  /* 0x000000040300780c */ /* 0x000fe20003f46070 */
[----:B------:R-:W-:Y:S01]  /*2be0*/  IMAD.MOV.U32 R12, RZ, RZ, 0x1 ;  /* 0x00000001ff0c7424 */ /* 0x000fe200078e00ff */
[----:B------:R-:W-:Y:S02]  /*2bf0*/  CS2R R10, SRZ ;  /* 0x00000000000a7805 */ /* 0x000fe4000001ff00 */
[----:B------:R-:W-:Y:S01]  /*2c00*/  CS2R R8, SRZ ;  /* 0x0000000000087805 */ /* 0x000fe2000001ff00 */
[----:B------:R-:W-:Y:S01]  /*2c10*/  UMOV UR6, 0x400 ;  /* 0x0000040000067882 */ /* 0x000fe20000000000 */
[----:B------:R-:W-:Y:S01]  /*2c20*/  UMOV UR5, URZ ;  /* 0x000000ff00057c82 */ /* 0x000fe20008000000 */
[----:B------:R-:W-:-:S12]  /*2c30*/  ULEA UR6, UR52, UR6, 0x18 ;  /* 0x0000000634067291 */ /* 0x000fd8000f8ec0ff */
.L_x_52:
[----:B------:R-:W-:Y:S02]  /*2c40*/  LEA R0, R8, UR6, 0x3 ;  /* 0x0000000608007c11 */ /* 0x000fe4000f8e18ff */
[----:B------:R-:W-:-:S03]  /*2c50*/  SHF.L.U32 R4, R9, 0x1f, RZ ;  /* 0x0000001f09047819 */ /* 0x000fc600000006ff */
[----:B------:R-:W-:Y:S01]  /*2c60*/  VIADD R5, R0, 0xf0 ;  /* 0x000000f000057836 */ /* 0x000fe20000000000 */
[----:B------:R-:W2:Y:S02]  /*2c70*/  SYNCS.PHASECHK.TRANS64.TRYWAIT P0, [R0+URZ+0xe0], R4 ;  /* 0x0000e004000075a7 */ /* 0x000ea400080011ff */
[----:B--2---:R-:W-:Y:S05]  /*2c80*/  @!P0 BRA `(.L_x_49) ;  /* 0x0000009800388947 */ /* 0x004fea0003800000 */
.L_x_196:
[----:B------:R-:W-:Y:S01]  /*2c90*/  ULEA UR4, UR5, UR6, 0x3 ;  /* 0x0000000605047291 */ /* 0x000fe2000f8e18ff */
[----:B--2---:R-:W-:Y:S01]  /*2ca0*/  PRMT R0, RZ, 0x654, R5 ;  /* 0x00000654ff007816 */ /* 0x004fe20000000005 */
[----:B------:R-:W-:Y:S01]  /*2cb0*/  @!P2 IMAD.MOV.U32 R4, RZ, RZ, 0x10 ;  /* 0x00000010ff04a424 */ /* 0x000fe200078e00ff */
[----:B------:R-:W-:Y:S01]  /*2cc0*/  SHF.L.U32 R5, R12, 0x1f, RZ ;  /* 0x0000001f0c057819 */ /* 0x000fe200000006ff */
[----:B------:R-:W-:Y:S01]  /*2cd0*/  UIADD3 UR7, UPT, UPT, UR4, 0xa0, URZ ;  /* 0x000000a004077890 */ /* 0x000fe2000fffe0ff */
[----:B------:R2:W-:Y:S05]  /*2ce0*/  SYNCS.ARRIVE.TRANS64.RED.A1T0 RZ, [R0+URZ], RZ ;  /* 0x000000ff00ff79a7 */ /* 0x0005ea00081004ff */
[----:B------:R-:W-:Y:S01]  /*2cf0*/  IMAD.U32 R6, RZ, RZ, UR7 ;  /* 0x00000007ff067e24 */ /* 0x000fe2000f8e00ff */
[----:B------:R-:W3:Y:S04]  /*2d00*/  SYNCS.PHASECHK.TRANS64.TRYWAIT P0, [UR4+0xb0], R5 ;  /* 0x0000b005ff0075a7 */ /* 0x000ee80008001104 */
[----:B------:R-:W-:Y:S01]  /*2d10*/  PRMT R6, R3, 0x654, R6 ;  /* 0x0000065403067816 */ /* 0x000fe20000000006 */
[----:B--23--:R-:W-:Y:S06]  /*2d20*/  @!P0 BRA `(.L_x_50) ;  /* 0x0000009800248947 */ /* 0x00cfec0003800000 */
.L_x_198:
[----:B------:R-:W-:Y:S01]  /*2d30*/  ULEA UR8, UR5, UR6, 0x4 ;  /* 0x0000000605087291 */ /* 0x000fe2000f8e20ff */
[----:B------:R-:W-:Y:S01]  /*2d40*/  SEL R2, R6, R2, !P2 ;  /* 0x0000000206027207 */ /* 0x000fe20005000000 */
[----:B------:R-:W-:Y:S01]  /*2d50*/  UIADD3 UR9, UPT, UPT, UR4, 0xa0, URZ ;  /* 0x000000a004097890 */ /* 0x000fe2000fffe0ff */
[----:B--2---:R-:W-:Y:S01]  /*2d60*/  LEA R0, R11, UR6, 0x3 ;  /* 0x000000060b007c11 */ /* 0x004fe2000f8e18ff */
[----:B------:R-:W-:Y:S01]  /*2d70*/  UIADD3 UR8, UPT, UPT, UR8, 0x110, URZ ;  /* 0x0000011008087890 */ /* 0x000fe2000fffe0ff */
[----:B------:R2:W-:Y:S01]  /*2d80*/  @!P2 SYNCS.ARRIVE.TRANS64.RED RZ, [R2+URZ], R4 ;  /* 0x0000000402ffa9a7 */ /* 0x0005e200080004ff */
[----:B------:R-:W-:Y:S01]  /*2d90*/  UIADD3 UR4, UPT, UPT, UR5, 0x1, URZ ;  /* 0x0000000105047890 */ /* 0x000fe2000fffe0ff */
[----:B------:R-:W-:-:S03]  /*2da0*/  VIADD R8, R8, 0x1 ;  /* 0x0000000108087836 */ /* 0x000fc60000000000 */
[----:B------:R-:W-:Y:S02]  /*2db0*/  UISETP.NE.AND UP0, UPT, UR4, 0x2, UPT ;  /* 0x000000020400788c */ /* 0x000fe4000bf05270 */
[----:B------:R-:W-:Y:S01]  /*2dc0*/  ISETP.NE.AND P0, PT, R8, 0x2, PT ;  /* 0x000000020800780c */ /* 0x000fe20003f05270 */
[----:B------:R-:W-:Y:S06]  /*2dd0*/  UGETNEXTWORKID.BROADCAST [UR8], [UR9] ;  /* 0x00000000080073ca */ /* 0x000fec0008000100 */
[----:B------:R-:W-:Y:S02]  /*2de0*/  USEL UR7, URZ, 0x1, UP0 ;  /* 0x00000001ff077887 */ /* 0x000fe40008000000 */
[----:B------:R-:W-:-:S04]  /*2df0*/  USEL UR5, UR4, URZ, UP0 ;  /* 0x000000ff04057287 */ /* 0x000fc80008000000 */
[----:B------:R-:W-:Y:S02]  /*2e00*/  LOP3.LUT R12, R12, UR7, RZ, 0x3c, !PT ;  /* 0x000000070c0c7c12 */ /* 0x000fe4000f8e3cff */
[----:B--2---:R-:W-:-:S04]  /*2e10*/  SHF.L.U32 R4, R10, 0x1f, RZ ;  /* 0x0000001f0a047819 */ /* 0x004fc800000006ff */
[----:B------:R-:W2:Y:S02]  /*2e20*/  SYNCS.PHASECHK.TRANS64.TRYWAIT P1, [R0+URZ+0xa0], R4 ;  /* 0x0000a004000075a7 */ /* 0x000ea400080211ff */
[----:B--2---:R-:W-:Y:S05]  /*2e30*/  @!P1 BRA `(.L_x_51) ;  /* 0x0000009400f89947 */ /* 0x004fea0003800000 */
.L_x_199:
[C---:B--2---:R-:W-:Y:S01]  /*2e40*/  LEA R4, R11.reuse, UR6, 0x4 ;  /* 0x000000060b047c11 */ /* 0x044fe2000f8e20ff */
[----:B------:R-:W-:Y:S01]  /*2e50*/  VIADD R0, R0, 0xb0 ;  /* 0x000000b000007836 */ /* 0x000fe20000000000 */
[----:B------:R-:W-:Y:S01]  /*2e60*/  SEL R8, R8, RZ, P0 ;  /* 0x000000ff08087207 */ /* 0x000fe20000000000 */
[----:B------:R-:W-:-:S03]  /*2e70*/  VIADD R11, R11, 0x1 ;  /* 0x000000010b0b7836 */ /* 0x000fc60000000000 */
[----:B------:R-:W2:Y:S01]  /*2e80*/  LDS.128 R4, [R4+0x110] ;  /* 0x0001100004047984 */ /* 0x000ea20000000c00 */
[----:B------:R-:W-:Y:S02]  /*2e90*/  PRMT R0, RZ, 0x654, R0 ;  /* 0x00000654ff007816 */ /* 0x000fe40000000000 */
[C---:B------:R-:W-:Y:S01]  /*2ea0*/  ISETP.NE.AND P1, PT, R11.reuse, 0x2, PT ;  /* 0x000000020b00780c */ /* 0x040fe20003f25270 */
[----:B------:R-:W-:Y:S01]  /*2eb0*/  @!PT LDS RZ, [RZ] ;  /* 0x00000000fffff984 */ /* 0x000fe20000000800 */
[----:B------:R-:W-:Y:S01]  /*2ec0*/  @!PT LDS RZ, [RZ] ;  /* 0x00000000fffff984 */ /* 0x000fe20000000800 */
[----:B------:R-:W-:Y:S01]  /*2ed0*/  @!PT LDS RZ, [RZ] ;  /* 0x00000000fffff984 */ /* 0x000fe20000000800 */
[----:B------:R-:W-:Y:S01]  /*2ee0*/  @!PT LDS RZ, [RZ] ;  /* 0x00000000fffff984 */ /* 0x000fe20000000800 */
[----:B------:R3:W-:Y:S06]  /*2ef0*/  MEMBAR.ALL.CTA ;  /* 0x0000000000007992 */ /* 0x0007ec0000008000 */
[----:B---3--:R-:W3:Y:S01]  /*2f00*/  FENCE.VIEW.ASYNC.S ;  /* 0x00000000000073c6 */ /* 0x008ee20000000000 */
[----:B------:R-:W-:Y:S01]  /*2f10*/  SEL R11, R11, RZ, P1 ;  /* 0x000000ff0b0b7207 */ /* 0x000fe20000800000 */
[----:B---3--:R3:W-:Y:S01]  /*2f20*/  SYNCS.ARRIVE.TRANS64.RED.A1T0 RZ, [R0+URZ], RZ ;  /* 0x000000ff00ff79a7 */ /* 0x0087e200081004ff */
[----:B--2---:R-:W-:-:S02]  /*2f30*/  LOP3.LUT P3, RZ, R6, 0x1, RZ, 0xc0, !PT ;  /* 0x0000000106ff7812 */ /* 0x004fc4000786c0ff */
[----:B------:R-:W-:-:S04]  /*2f40*/  SEL R4, RZ, 0x1, P1 ;  /* 0x00000001ff047807 */ /* 0x000fc80000800000 */
[----:B------:R-:W-:Y:S02]  /*2f50*/  LOP3.LUT R10, R10, R4, RZ, 0x3c, !PT ;  /* 0x000000040a0a7212 */ /* 0x000fe400078e3cff */
[----:B---3--:R-:W-:-:S04]  /*2f60*/  SEL R0, RZ, 0x1, P0 ;  /* 0x00000001ff007807 */ /* 0x008fc80000000000 */
[----:B------:R-:W-:Y:S01]  /*2f70*/  LOP3.LUT R9, R9, R0, RZ, 0x3c, !PT ;  /* 0x0000000009097212 */ /* 0x000fe200078e3cff */
[----:B------:R-:W-:Y:S06]  /*2f80*/  @P3 BRA `(.L_x_52) ;  /* 0xfffffffc002c3947 */ /* 0x000fec000383ffff */
[----:B------:R-:W-:Y:S01]  /*2f90*/  ULEA UR4, UR5, UR6, 0x3 ;  /* 0x0000000605047291 */ /* 0x000fe2000f8e18ff */
[----:B------:R-:W-:-:S08]  /*2fa0*/  SHF.L.U32 R2, R12, 0x1f, RZ ;  /* 0x0000001f0c027819 */ /* 0x000fd000000006ff */
[----:B------:R-:W2:Y:S02]  /*2fb0*/  SYNCS.PHASECHK.TRANS64 P0, [UR4+0xb0], R2 ;  /* 0x0000b002ff0075a7 */ /* 0x000ea40008001004 */
[----:B--2---:R-:W-:Y:S05]  /*2fc0*/  @P0 BRA `(.L_x_53) ;  /* 0x0000000000080947 */ /* 0x004fea0003800000 */
[----:B------:R-:W2:Y:S02]  /*2fd0*/  SYNCS.PHASECHK.TRANS64.TRYWAIT P0, [UR4+0xb0], R2 ;  /* 0x0000b002ff0075a7 */ /* 0x000ea40008001104 */
[----:B--2---:R-:W-:Y:S05]  /*2fe0*/  @!P0 BRA `(.L_x_54) ;  /* 0x0000009400a08947 */ /* 0x004fea0003800000 */
.L_x_53:
[----:B------:R-:W-:-:S04]  /*2ff0*/  UIADD3 UR7, UPT, UPT, UR5, 0x1, URZ ;  /* 0x0000000105077890 */ /* 0x000fc8000fffe0ff */
[----:B------:R-:W-:-:S04]  /*3000*/  UISETP.NE.AND UP0, UPT, UR7, 0x2, UPT ;  /* 0x000000020700788c */ /* 0x000fc8000bf05270 */
[----:B------:R-:W-:Y:S02]  /*3010*/  USEL UR8, URZ, 0x1, UP0 ;  /* 0x00000001ff087887 */ /* 0x000fe40008000000 */
[----:B------:R-:W-:-:S04]  /*3020*/  USEL UR7, UR7, URZ, UP0 ;  /* 0x000000ff07077287 */ /* 0x000fc80008000000 */
[----:B------:R-:W-:Y:S01]  /*3030*/  ULEA UR7, UR7, UR6, 0x3 ;  /* 0x0000000607077291 */ /* 0x000fe2000f8e18ff */
[----:B--2---:R-:W-:-:S04]  /*3040*/  LOP3.LUT R2, R12, UR8, RZ, 0x3c, !PT ;  /* 0x000000080c027c12 */ /* 0x004fc8000f8e3cff */
[----:B------:R-:W-:-:S04]  /*3050*/  SHF.L.U32 R0, R2, 0x1f, RZ ;  /* 0x0000001f02007819 */ /* 0x000fc800000006ff */
[----:B------:R-:W2:Y:S02]  /*3060*/  SYNCS.PHASECHK.TRANS64 P0, [UR7+0xb0], R0 ;  /* 0x0000b000ff0075a7 */ /* 0x000ea40008001007 */
[----:B-12---:R-:W-:Y:S05]  /*3070*/  @P0 EXIT ;  /* 0x000000000000094d */ /* 0x006fea0003800000 */
[----:B------:R-:W-:Y:S02]  /*3080*/  SHF.L.U32 R2, R2, 0x1f, RZ ;  /* 0x0000001f02027819 */ /* 0x000fe400000006ff */
[----:B------:R-:W-:-:S07]  /*3090*/  MOV R0, UR7 ;  /* 0x0000000700007c02 */ /* 0x000fce0008000f00 */
.L_x_55:
[----:B-1----:R1:W2:Y:S02]  /*30a0*/  SYNCS.PHASECHK.TRANS64.TRYWAIT P0, [R0+URZ+0xb0], R2 ;  /* 0x0000b002000075a7 */ /* 0x0022a400080011ff */
[----:B--2---:R-:W-:Y:S05]  /*30b0*/  @!P0 NANOSLEEP.SYNCS 0x989680 ;  /* 0x009896800000895d */ /* 0x004fea0003900000 */
[----:B------:R-:W2:Y:S02]  /*30c0*/  @!P0 SYNCS.PHASECHK.TRANS64 P0, [R0+URZ+0xb0], R2 ;  /* 0x0000b002000085a7 */ /* 0x000ea400080010ff */
[----:B--2---:R-:W-:Y:S05]  /*30d0*/  @P0 EXIT ;  /* 0x000000000000094d */ /* 0x004fea0003800000 */
[----:B------:R-:W-:Y:S05]  /*30e0*/  BRA `(.L_x_55) ;  /* 0xfffffffc00ec7947 */ /* 0x000fea000383ffff */
.L_x_48:
[----:B------:R-:W-:Y:S05]  /*30f0*/  BRA.U UP5, `(.L_x_56) ;  /* 0x0000001105907547 */ /* 0x000fea000b800000 */
[----:B------:R-:W-:Y:S01]  /*3100*/  UMOV UR4, 0x40 ;  /* 0x0000004000047882 */ /* 0x000fe20000000000 */
[----:B------:R-:W-:Y:S01]  /*3110*/  NOP ;  /* 0x0000000000007918 */ /* 0x000fe20000000000 */
[----:B------:R-:W-:Y:S01]  /*3120*/  ULEA UR5, UR52, UR4, 0x18 ;  /* 0x0000000434057291 */ /* 0x000fe2000f8ec0ff */
[----:B------:R-:W-:Y:S02]  /*3130*/  UMOV UR6, 0x400 ;  /* 0x0000040000067882 */ /* 0x000fe40000000000 */
[----:B------:R-:W-:-:S06]  /*3140*/  ULEA UR6, UR52, UR6, 0x18 ;  /* 0x0000000634067291 */ /* 0x000fcc000f8ec0ff */
[----:B------:R-:W2:Y:S02]  /*3150*/  LDS.U8 R3, [UR5+0x1c] ;  /* 0x00001c05ff037984 */ /* 0x000ea40008000000 */
[----:B--2---:R-:W-:-:S13]  /*3160*/  ISETP.NE.AND P0, PT, R3, RZ, PT ;  /* 0x000000ff0300720c */ /* 0x004fda0003f05270 */
[----:B------:R-:W-:Y:S05]  /*3170*/  @P0 BRA `(.L_x_57) ;  /* 0x0000000400080947 */ /* 0x000fea0003800000 */
[----:B------:R-:W-:Y:S02]  /*3180*/  UISETP.NE.U32.AND UP1, UPT, UR47, 0x1, UPT ;  /* 0x000000012f00788c */ /* 0x000fe4000bf25070 */
[----:B------:R-:W-:-:S07]  /*3190*/  UIADD3 UR7, UPT, UPT, UR5, 0x8, URZ ;  /* 0x0000000805077890 */ /* 0x000fce000fffe0ff */
[----:B------:R-:W-:Y:S05]  /*31a0*/  BRA.U !UP1, `(.L_x_58) ;  /* 0x00000001099c7547 */ /* 0x000fea000b800000 */
[----:B------:R-:W-:Y:S01]  /*31b0*/  ELECT P0, URZ, PT ;  /* 0x0000000000ff782f */ /* 0x000fe20003800000 */
[----:B------:R-:W-:-:S12]  /*31c0*/  BSSY B0, `(.L_x_58) ;  /* 0x0000025000007945 */ /* 0x000fd80003800000 */
[----:B------:R-:W-:Y:S05]  /*31d0*/  @!P0 BRA `(.L_x_59) ;  /* 0x00000000008c8947 */ /* 0x000fea0003800000 */
[----:B------:R-:W-:-:S05]  /*31e0*/  UMOV UR4, 0x10 ;  /* 0x0000001000047882 */ /* 0x000fca0000000000 */
[----:B------:R-:W-:Y:S04]  /*31f0*/  DEPBAR.LE SB2, 0x36 ;  /* 0x0000ad800000791a */ /* 0x000fe80000000000 */
[----:B------:R-:W2:Y:S02]  /*3200*/  UTCATOMSWS.2CTA.FIND_AND_SET.ALIGN UP0, UR4, UR4 ;  /* 0x00000004000475e3 */ /* 0x000ea40008200800 */
[----:B--2---:R-:W-:Y:S01]  /*3210*/  MOV R10, UR4 ;  /* 0x00000004000a7c02 */ /* 0x004fe20008000f00 */
[----:B------:R-:W-:Y:S06]  /*3220*/  BRA.U UP0, `(.L_x_60) ;  /* 0x0000000100187547 */ /* 0x000fec000b800000 */
.L_x_61:
[----:B------:R-:W-:Y:S05]  /*3230*/  NANOSLEEP 0x64 ;  /* 0x000000640000795d */ /* 0x000fea0003800000 */
[----:B------:R-:W-:-:S05]  /*3240*/  UMOV UR4, 0x10 ;  /* 0x0000001000047882 */ /* 0x000fca0000000000 */
[----:B------:R-:W-:Y:S04]  /*3250*/  DEPBAR.LE SB2, 0x36 ;  /* 0x0000ad800000791a */ /* 0x000fe80000000000 */
[----:B------:R-:W2:Y:S02]  /*3260*/  UTCATOMSWS.2CTA.FIND_AND_SET.ALIGN UP0, UR4, UR4 ;  /* 0x00000004000475e3 */ /* 0x000ea40008200800 */
[----:B--2---:R-:W-:Y:S01]  /*3270*/  MOV R10, UR4 ;  /* 0x00000004000a7c02 */ /* 0x004fe20008000f00 */
[----:B------:R-:W-:Y:S05]  /*3280*/  BRA.U !UP0, `(.L_x_61) ;  /* 0xfffffffd08e87547 */ /* 0x000fea000b83ffff */
.L_x_60:
[----:B------:R-:W2:Y:S01]  /*3290*/  LDS R6, [UR5+0x10] ;  /* 0x00001005ff067984 */ /* 0x000ea20008000800 */
[----:B------:R-:W-:Y:S01]  /*32a0*/  IMAD.U32 R3, RZ, RZ, UR6 ;  /* 0x00000006ff037e24 */ /* 0x000fe2000f8e00ff */
[----:B------:R-:W-:-:S03]  /*32b0*/  MOV R4, UR48 ;  /* 0x0000003000047c02 */ /* 0x000fc60008000f00 */
[----:B------:R-:W-:Y:S01]  /*32c0*/  VIADD R3, R3, 0x130 ;  /* 0x0000013003037836 */ /* 0x000fe20000000000 */
[----:B--2---:R-:W-:-:S04]  /*32d0*/  SHF.L.U32 R6, R6, 0x1f, RZ ;  /* 0x0000001f06067819 */ /* 0x004fc800000006ff */
[----:B------:R-:W2:Y:S02]  /*32e0*/  SYNCS.PHASECHK.TRANS64.TRYWAIT P0, [UR5+0x8], R6 ;  /* 0x00000806ff0075a7 */ /* 0x000ea40008001105 */
[----:B--2---:R-:W-:Y:S05]  /*32f0*/  @P0 BRA `(.L_x_62) ;  /* 0x0000000000080947 */ /* 0x004fea0003800000 */
[----:B------:R-:W2:Y:S02]  /*3300*/  SYNCS.PHASECHK.TRANS64.TRYWAIT P0, [UR5+0x8], R6 ;  /* 0x00000806ff0075a7 */ /* 0x000ea40008001105 */
[----:B--2---:R-:W-:Y:S05]  /*3310*/  @!P0 BRA `(.L_x_63) ;  /* 0x0000009000ec8947 */ /* 0x004fea0003800000 */
.L_x_62:
[----:B------:R-:W-:Y:S01]  /*3320*/  PRMT R4, R4, 0x654, R3 ;  /* 0x0000065404047816 */ /* 0x000fe20000000003 */
[----:B------:R-:W-:Y:S01]  /*3330*/  HFMA2 R3, -RZ, RZ, 0, 5.9604644775390625e-08 ;  /* 0x00000001ff037431 */ /* 0x000fe200000001ff */
[----:B------:R-:W-:Y:S01]  /*3340*/  UPRMT UR4, UR48, 0x654, UR7 ;  /* 0x0000065430047896 */ /* 0x000fe20008000007 */
[----:B------:R-:W-:Y:S02]  /*3350*/  IMAD.MOV.U32 R8, RZ, RZ, 0xffff ;  /* 0x0000ffffff087424 */ /* 0x000fe400078e00ff */
[----:B--2---:R-:W-:Y:S02]  /*3360*/  IMAD.MOV.U32 R6, RZ, RZ, 0x4 ;  /* 0x00000004ff067424 */ /* 0x004fe400078e00ff */
[----:B------:R-:W-:Y:S01]  /*3370*/  IMAD.SHL.U32 R9, R10, 0x20, RZ ;  /* 0x000000200a097824 */ /* 0x000fe200078e00ff */
[----:B------:R-:W-:Y:S02]  /*3380*/  MOV R5, UR4 ;  /* 0x0000000400057c02 */ /* 0x000fe40008000f00 */
[-C--:B------:R-:W-:Y:S01]  /*3390*/  SHF.L.U32 R8, R8, R10.reuse, RZ ;  /* 0x0000000a08087219 */ /* 0x080fe200000006ff */
[----:B------:R2:W-:Y:S01]  /*33a0*/  SYNCS.ARRIVE.TRANS64.RED RZ, [UR4], R6 ;  /* 0x00000006ffff79a7 */ /* 0x0005e20008000404 */
[----:B------:R-:W-:Y:S01]  /*33b0*/  SHF.L.U32 R7, R3, R10, RZ ;  /* 0x0000000a03077219 */ /* 0x000fe200000006ff */
[----:B------:R2:W-:Y:S04]  /*33c0*/  STS [UR6+0x130], R9 ;  /* 0x00013009ff007988 */ /* 0x0005e80008000806 */
[----:B------:R2:W-:Y:S04]  /*33d0*/  STAS [R4.64], R10 ;  /* 0x0000000a04007dbd */ /* 0x0005e8000c0008ff */
[----:B------:R2:W-:Y:S04]  /*33e0*/  ATOMS.OR RZ, [UR5+0x14], R8 ;  /* 0x00001408ffff798c */ /* 0x0005e8000b000005 */
[----:B------:R2:W-:Y:S04]  /*33f0*/  ATOMS.OR RZ, [UR5+0x18], R7 ;  /* 0x00001807ffff798c */ /* 0x0005e8000b000005 */
[----:B------:R2:W-:Y:S02]  /*3400*/  ATOMS.XOR RZ, [UR5+0x10], R3 ;  /* 0x00001003ffff798c */ /* 0x0005e4000b800005 */
.L_x_59:
[----:B-1----:R-:W-:Y:S05]  /*3410*/  BSYNC B0 ;  /* 0x0000000000007941 */ /* 0x002fea0003800000 */
.L_x_58:
[----:B------:R-:W-:Y:S05]  /*3420*/  BRA.U UP1, `(.L_x_64) ;  /* 0x00000001016c7547 */ /* 0x000fea000b800000 */
[----:B------:R-:W-:-:S03]  /*3430*/  UMOV UR4, 0xffffffff ;  /* 0xffffffff00047882 */ /* 0x000fc60000000000 */
[----:B------:R-:W-:Y:S05]  /*3440*/  BRA.DIV UR4, `(.L_x_65) ;  /* 0x0000009204b87947 */ /* 0x000fea000b800000 */
[----:B------:R-:W-:-:S13]  /*3450*/  ELECT P6, URZ, PT ;  /* 0x0000000000ff782f */ /* 0x000fda00038c0000 */
.L_x_203:
[----:B------:R-:W-:Y:S05]  /*3460*/  @!P6 BRA `(.L_x_64) ;  /* 0x00000000005ce947 */ /* 0x000fea0003800000 */
[----:B--2---:R-:W2:Y:S02]  /*3470*/  LDS R4, [UR5+0x10] ;  /* 0x00001005ff047984 */ /* 0x004ea40008000800 */
[----:B--2---:R-:W-:-:S04]  /*3480*/  SHF.L.U32 R4, R4, 0x1f, RZ ;  /* 0x0000001f04047819 */ /* 0x004fc800000006ff */
[----:B------:R-:W2:Y:S02]  /*3490*/  SYNCS.PHASECHK.TRANS64.TRYWAIT P0, [UR5+0x8], R4 ;  /* 0x00000804ff0075a7 */ /* 0x000ea40008001105 */
[----:B--2---:R-:W-:Y:S05]  /*34a0*/  @P0 BRA `(.L_x_66) ;  /* 0x0000000000080947 */ /* 0x004fea0003800000 */
[----:B------:R-:W2:Y:S02]  /*34b0*/  SYNCS.PHASECHK.TRANS64.TRYWAIT P0, [UR5+0x8], R4 ;  /* 0x00000804ff0075a7 */ /* 0x000ea40008001105 */
[----:B--2---:R-:W-:Y:S05]  /*34c0*/  @!P0 BRA `(.L_x_67) ;  /* 0x0000009000b88947 */ /* 0x004fea0003800000 */
.L_x_66:
[----:B------:R-:W3:Y:S01]  /*34d0*/  LDS R6, [UR6+0x130] ;  /* 0x00013006ff067984 */ /* 0x000ee20008000800 */
[----:B--2---:R-:W-:Y:S02]  /*34e0*/  HFMA2 R3, -RZ, RZ, 0, 5.9604644775390625e-08 ;  /* 0x00000001ff037431 */ /* 0x004fe400000001ff */
[----:B------:R-:W-:Y:S01]  /*34f0*/  IMAD.MOV.U32 R4, RZ, RZ, 0xffff ;  /* 0x0000ffffff047424 */ /* 0x000fe200078e00ff */
[----:B------:R-:W-:Y:S01]  /*3500*/  UPRMT UR4, UR48, 0x654, UR7 ;  /* 0x0000065430047896 */ /* 0x000fe20008000007 */
[----:B---3--:R-:W-:-:S03]  /*3510*/  IMAD.SHL.U32 R5, R6, 0x20, RZ ;  /* 0x0000002006057824 */ /* 0x008fc600078e00ff */
[-C--:B------:R-:W-:Y:S02]  /*3520*/  SHF.L.U32 R4, R4, R6.reuse, RZ ;  /* 0x0000000604047219 */ /* 0x080fe400000006ff */
[----:B------:R-:W-:Y:S01]  /*3530*/  SHF.L.U32 R6, R3, R6, RZ ;  /* 0x0000000603067219 */ /* 0x000fe200000006ff */
[----:B------:R3:W-:Y:S04]  /*3540*/  STS [UR6+0x130], R5 ;  /* 0x00013005ff007988 */ /* 0x0007e80008000806 */
[----:B------:R3:W-:Y:S04]  /*3550*/  ATOMS.OR RZ, [UR5+0x14], R4 ;  /* 0x00001404ffff798c */ /* 0x0007e8000b000005 */
[----:B------:R3:W-:Y:S01]  /*3560*/  ATOMS.OR RZ, [UR5+0x18], R6 ;  /* 0x00001806ffff798c */ /* 0x0007e2000b000005 */
[----:B------:R-:W-:Y:S03]  /*3570*/  SYNCS.ARRIVE.TRANS64.RED.A1T0 RZ, [UR4], RZ ;  /* 0x000000ffffff79a7 */ /* 0x000fe60008100404 */
[----:B------:R3:W-:Y:S01]  /*3580*/  ATOMS.XOR RZ, [UR5+0x10], R3 ;  /* 0x00001003ffff798c */ /* 0x0007e2000b800005 */
[----:B------:R-:W-:Y:S05]  /*3590*/  BRA `(.L_x_64) ;  /* 0x0000000000107947 */ /* 0x000fea0003800000 */
.L_x_57:
[----:B------:R-:W-:Y:S02]  /*35a0*/  MOV R3, 0xffffffff ;  /* 0xffffffff00037802 */ /* 0x000fe40000000f00 */
[----:B------:R-:W-:-:S03]  /*35b0*/  MOV R4, 0x35e0 ;  /* 0x000035e000047802 */ /* 0x000fc60000000f00 */
[----:B------:R2:W-:Y:S04]  /*35c0*/  STS [UR6+0x130], R3 ;  /* 0x00013003ff007988 */ /* 0x0005e80008000806 */
[----:B-12--5:R-:W-:Y:S05]  /*35d0*/  CALL.REL.NOINC `($__internal_1_$__cuda_sm10x_tcgen05_guardrail_trap_phase_invalid_during_alloc) ;  /* 0x0000009c000c7944 */ /* 0x026fea0003c00000 */
.L_x_64:
[----:B------:R-:W-:Y:S05]  /*35e0*/  WARPSYNC.ALL ;  /* 0x0000000000007948 */ /* 0x000fea0003800000 */
[----:B------:R-:W4:Y:S01]  /*35f0*/  S2UR UR4, SR_CgaCtaId ;  /* 0x00000000000479c3 */ /* 0x000f220000008800 */
[----:B------:R-:W-:Y:S01]  /*3600*/  UMOV UR26, 0x400 ;  /* 0x00000400001a7882 */ /* 0x000fe20000000000 */
[----:B------:R-:W-:-:S06]  /*3610*/  NOP ;  /* 0x0000000000007918 */ /* 0x000fcc0000000000 */
[----:B------:R-:W-:Y:S06]  /*3620*/  BAR.ARV 0x6, 0xa0 ;  /* 0x0182800000007b1d */ /* 0x000fec0000002000 */
[----:B------:R-:W1:Y:S01]  /*3630*/  LDCU UR6, c[0x0][0x38c] ;  /* 0x00007180ff0677ac */ /* 0x000e620008000800 */
[----:B------:R-:W-:Y:S01]  /*3640*/  LOP3.LUT R0, R0, 0xffff, RZ, 0xc0, !PT ;  /* 0x0000ffff00007812 */ /* 0x000fe200078ec0ff */
[----:B--2---:R-:W-:Y:S01]  /*3650*/  IMAD.MOV.U32 R9, RZ, RZ, 0x1 ;  /* 0x00000001ff097424 */ /* 0x004fe200078e00ff */
[----:B------:R-:W-:Y:S01]  /*3660*/  LOP3.LUT R2, R2, 0xffff, RZ, 0xc0, !PT ;  /* 0x0000ffff02027812 */ /* 0x000fe200078ec0ff */
[----:B------:R-:W-:Y:S01]  /*3670*/  IMAD.MOV.U32 R8, RZ, RZ, RZ ;  /* 0x000000ffff087224 */ /* 0x000fe200078e00ff */
[----:B------:R-:W-:Y:S01]  /*3680*/  R2UR UR42, R0 ;  /* 0x00000000002a72ca */ /* 0x000fe200000e0000 */
[----:B------:R-:W-:Y:S01]  /*3690*/  UMOV UR32, URZ ;  /* 0x000000ff00207c82 */ /* 0x000fe20008000000 */
[----:B------:R-:W-:Y:S01]  /*36a0*/  R2UR UR28, R2 ;  /* 0x00000000021c72ca */ /* 0x000fe200000e0000 */
[----:B------:R-:W-:Y:S01]  /*36b0*/  UMOV UR23, URZ ;  /* 0x000000ff00177c82 */ /* 0x000fe20008000000 */
[----:B------:R-:W-:Y:S01]  /*36c0*/  UMOV UR22, URZ ;  /* 0x000000ff00167c82 */ /* 0x000fe20008000000 */
[----:B----4-:R-:W-:-:S02]  /*36d0*/  ULEA UR26, UR4, UR26, 0x18 ;  /* 0x0000001a041a7291 */ /* 0x010fc4000f8ec0ff */
[----:B------:R-:W-:Y:S02]  /*36e0*/  UISETP.NE.AND UP3, UPT, UR47, URZ, UPT ;  /* 0x000000ff2f00728c */ /* 0x000fe4000bf65270 */
[----:B------:R-:W-:Y:S02]  /*36f0*/  UIADD3 UR5, UPT, UPT, UR26, 0x10800, URZ ;  /* 0x000108001a057890 */ /* 0x000fe4000fffe0ff */
[----:B------:R-:W-:Y:S02]  /*3700*/  UIADD3 UR4, UPT, UPT, UR26, 0x24800, URZ ;  /* 0x000248001a047890 */ /* 0x000fe4000fffe0ff */
[----:B-1----:R-:W-:Y:S01]  /*3710*/  UIADD3 UR6, UPT, UPT, UR6, 0x1f, URZ ;  /* 0x0000001f06067890 */ /* 0x002fe2000fffe0ff */
[----:B---3--:R-:W1:Y:S01]  /*3720*/  LDS R3, [UR26+0x130] ;  /* 0x0001301aff037984 */ /* 0x008e620008000800 */
[----:B------:R-:W-:Y:S02]  /*3730*/  USHF.R.U32.HI UR5, URZ, 0x4, UR5 ;  /* 0x00000004ff057899 */ /* 0x000fe40008011605 */
[----:B------:R-:W-:-:S02]  /*3740*/  USHF.R.S32.HI UR33, URZ, 0x1f, UR6 ;  /* 0x0000001fff217899 */ /* 0x000fc40008011406 */
[----:B------:R-:W-:Y:S02]  /*3750*/  USHF.R.U32.HI UR4, URZ, 0x4, UR4 ;  /* 0x00000004ff047899 */ /* 0x000fe40008011604 */
[----:B------:R-:W-:Y:S02]  /*3760*/  ULEA.HI UR33, UR33, UR6, URZ, 0x5 ;  /* 0x0000000621217291 */ /* 0x000fe4000f8f28ff */
[----:B------:R-:W-:Y:S02]  /*3770*/  ULOP3.LUT UR5, UR5, 0x3fff, URZ, 0xc0, !UPT ;  /* 0x00003fff05057892 */ /* 0x000fe4000f8ec0ff */
[----:B------:R-:W-:Y:S02]  /*3780*/  USHF.R.S32.HI UR33, URZ, 0x5, UR33 ;  /* 0x00000005ff217899 */ /* 0x000fe40008011421 */
[----:B------:R-:W-:Y:S02]  /*3790*/  ULOP3.LUT UR30, UR4, 0x3fff, URZ, 0xc0, !UPT ;  /* 0x00003fff041e7892 */ /* 0x000fe4000f8ec0ff */
[----:B------:R-:W-:Y:S01]  /*37a0*/  UISETP.LT.AND UP0, UPT, UR33, 0x1, UPT ;  /* 0x000000012100788c */ /* 0x000fe2000bf01270 */
[----:B------:R-:W-:Y:S01]  /*37b0*/  UMOV UR40, 0x0 ;  /* 0x0000000000287882 */ /* 0x000fe20000000000 */
[----:B------:R-:W-:Y:S01]  /*37c0*/  UMOV UR41, 0x10400910 ;  /* 0x1040091000297882 */ /* 0x000fe20000000000 */
[----:B------:R-:W-:-:S02]  /*37d0*/  ULOP3.LUT UR29, UR5, 0x10000, URZ, 0xfc, !UPT ;  /* 0x00010000051d7892 */ /* 0x000fc4000f8efcff */
[----:B------:R-:W-:Y:S02]  /*37e0*/  ULOP3.LUT UR30, UR30, 0x10000, URZ, 0xfc, !UPT ;  /* 0x000100001e1e7892 */ /* 0x000fe4000f8efcff */
[----:B------:R-:W-:Y:S01]  /*37f0*/  USEL UR43, UR33, 0x1, !UP0 ;  /* 0x00000001212b7887 */ /* 0x000fe2000c000000 */
[----:B------:R-:W-:Y:S01]  /*3800*/  UMOV UR38, 0x0 ;  /* 0x0000000000267882 */ /* 0x000fe20000000000 */
[----:B------:R-:W-:Y:S01]  /*3810*/  UMOV UR39, 0x10400910 ;  /* 0x1040091000277882 */ /* 0x000fe20000000000 */
[----:B------:R-:W-:Y:S01]  /*3820*/  UMOV UR36, 0x0 ;  /* 0x0000000000247882 */ /* 0x000fe20000000000 */
[----:B------:R-:W-:Y:S01]  /*3830*/  UMOV UR37, 0x10400910 ;  /* 0x1040091000257882 */ /* 0x000fe20000000000 */
[----:B------:R-:W-:Y:S01]  /*3840*/  UMOV UR34, 0x0 ;  /* 0x0000000000227882 */ /* 0x000fe20000000000 */
[----:B------:R-:W-:Y:S01]  /*3850*/  UMOV UR35, 0x10400910 ;  /* 0x1040091000237882 */ /* 0x000fe20000000000 */
[----:B-1----:R-:W-:Y:S02]  /*3860*/  R2UR UR44, R3 ;  /* 0x00000000032c72ca */ /* 0x002fe400000e0000 */
[----:B------:R-:W-:-:S13]  /*3870*/  CS2R R2, SRZ ;  /* 0x0000000000027805 */ /* 0x000fda000001ff00 */
.L_x_75:
[C---:B------:R-:W-:Y:S02]  /*3880*/  LEA R0, R8.reuse, UR26, 0x3 ;  /* 0x0000001a08007c11 */ /* 0x040fe4000f8e18ff */
[----:B------:R-:W-:Y:S02]  /*3890*/  SHF.L.U32 R4, R3, 0x1f, RZ ;  /* 0x0000001f03047819 */ /* 0x000fe400000006ff */
[----:B------:R-:W-:Y:S02]  /*38a0*/  LEA R5, R8, UR26, 0x4 ;  /* 0x0000001a08057c11 */ /* 0x000fe4000f8e20ff */
[----:B------:R-:W1:Y:S02]  /*38b0*/  SYNCS.PHASECHK.TRANS64.TRYWAIT P0, [R0+URZ+0xa0], R4 ;  /* 0x0000a004000075a7 */ /* 0x000e6400080011ff */
[----:B-1-3--:R-:W-:Y:S05]  /*38c0*/  @!P0 BRA `(.L_x_68) ;  /* 0x0000008c00d08947 */ /* 0x00afea0003800000 */
.L_x_204:
[----:B-1----:R-:W1:Y:S01]  /*38d0*/  LDS.128 R4, [R5+0x110] ;  /* 0x0001100005047984 */ /* 0x002e620000000c00 */
[----:B------:R-:W-:Y:S02]  /*38e0*/  VIADD R0, R0, 0xb0 ;  /* 0x000000b000007836 */ /* 0x000fe40000000000 */
[----:B------:R-:W-:Y:S01]  /*38f0*/  VIADD R8, R8, 0x1 ;  /* 0x0000000108087836 */ /* 0x000fe20000000000 */
[----:B------:R-:W-:Y:S01]  /*3900*/  @!PT LDS RZ, [RZ] ;  /* 0x00000000fffff984 */ /* 0x000fe20000000800 */
[----:B------:R-:W-:Y:S01]  /*3910*/  @!PT LDS RZ, [RZ] ;  /* 0x00000000fffff984 */ /* 0x000fe20000000800 */
[----:B------:R-:W-:Y:S01]  /*3920*/  @!PT LDS RZ, [RZ] ;  /* 0x00000000fffff984 */ /* 0x000fe20000000800 */
[----:B------:R-:W-:Y:S01]  /*3930*/  @!PT LDS RZ, [RZ] ;  /* 0x00000000fffff984 */ /* 0x000fe20000000800 */
[----:B------:R2:W-:Y:S06]  /*3940*/  MEMBAR.ALL.CTA ;  /* 0x0000000000007992 */ /* 0x0005ec0000008000 */
[----:B--2---:R-:W2:Y:S01]  /*3950*/  FENCE.VIEW.ASYNC.S ;  /* 0x00000000000073c6 */ /* 0x004ea20000000000 */
[----:B------:R-:W-:-:S04]  /*3960*/  PRMT R0, RZ, 0x654, R0 ;  /* 0x00000654ff007816 */ /* 0x000fc80000000000 */
[----:B--2---:R2:W-:Y:S01]  /*3970*/  SYNCS.ARRIVE.TRANS64.RED.A1T0 RZ, [R0+URZ], RZ ;  /* 0x000000ff00ff79a7 */ /* 0x0045e200081004ff */
[----:B-1----:R-:W-:Y:S01]  /*3980*/  LOP3.LUT P1, RZ, R6, 0x1, RZ, 0xc0, !PT ;  /* 0x0000000106ff7812 */ /* 0x002fe2000782c0ff */
[----:B--2---:R-:W-:-:S12]  /*3990*/  BRA.U UP3, `(.L_x_69) ;  /* 0x0000000503087547 */ /* 0x004fd8000b800000 */
[----:B------:R-:W1:Y:S01]  /*39a0*/  LDCU UR4, c[0x0][0x38c] ;  /* 0x00007180ff0477ac */ /* 0x000e620008000800 */
[----:B------:R-:W-:Y:S02]  /*39b0*/  PLOP3.LUT P2, PT, PT, PT, PT, 0x80, 0x8 ;  /* 0x000000000008781c */ /* 0x000fe40003f4f070 */
[----:B------:R-:W-:Y:S01]  /*39c0*/  SHF.L.U32 R4, R9, 0x1f, RZ ;  /* 0x0000001f09047819 */ /* 0x000fe200000006ff */
[----:B------:R-:W-:Y:S02]  /*39d0*/  ULEA UR31, UR32, UR26, 0x3 ;  /* 0x0000001a201f7291 */ /* 0x000fe4000f8e18ff */
[----:B------:R-:W-:Y:S02]  /*39e0*/  ULEA UR11, UR32, UR44, 0x8 ;  /* 0x0000002c200b7291 */ /* 0x000fe4000f8e40ff */
[----:B-1----:R-:W-:-:S06]  /*39f0*/  UISETP.GE.AND UP0, UPT, UR4, 0x1, UPT ;  /* 0x000000010400788c */ /* 0x002fcc000bf06270 */
[----:B------:R-:W-:-:S05]  /*3a00*/  PLOP3.LUT P0, PT, PT, PT, UP0, 0x80, 0x8 ;  /* 0x000000000008781c */ /* 0x000fca0003f0f008 */
[----:B------:R-:W-:-:S08]  /*3a10*/  @UP0 ULEA UR4, UR23, UR26, 0x3 ;  /* 0x0000001a17040291 */ /* 0x000fd0000f8e18ff */
[----:B------:R-:W-:-:S04]  /*3a20*/  @P0 SHF.L.U32 R0, R2, 0x1f, RZ ;  /* 0x0000001f02000819 */ /* 0x000fc800000006ff */
[----:B------:R1:W2:Y:S01]  /*3a30*/  @P0 SYNCS.PHASECHK.TRANS64.TRYWAIT P2, [UR4], R0 ;  /* 0x00000000ff0005a7 */ /* 0x0002a20008041104 */
[----:B------:R-:W3:Y:S02]  /*3a40*/  SYNCS.PHASECHK.TRANS64.TRYWAIT P0, [UR31+0xd0], R4 ;  /* 0x0000d004ff0075a7 */ /* 0x000ee4000800111f */
[----:B-123--:R-:W-:Y:S05]  /*3a50*/  @!P0 BRA `(.L_x_70) ;  /* 0x0000008c00808947 */ /* 0x00efea0003800000 */
.L_x_206:
[----:B------:R-:W-:Y:S01]  /*3a60*/  UMOV UR27, UR22 ;  /* 0x00000016001b7c82 */ /* 0x000fe20008000000 */
[----:B------:R-:W-:Y:S05]  /*3a70*/  BRA.U !UP0, `(.L_x_71) ;  /* 0x0000000108c07547 */ /* 0x000fea000b800000 */
[----:B------:R-:W-:Y:S02]  /*3a80*/  UIADD3 UR27, UPT, UPT, UR43, UR22, URZ ;  /* 0x000000162b1b7290 */ /* 0x000fe4000fffe0ff */
[----:B------:R-:W-:Y:S01]  /*3a90*/  UPLOP3.LUT UP2, UPT, UPT, UPT, UPT, 0x40, 0x4 ;  /* 0x000000000004789c */ /* 0x000fe20003f4e870 */
[----:B------:R-:W-:Y:S01]  /*3aa0*/  UMOV UR24, UR33 ;  /* 0x0000002100187c82 */ /* 0x000fe20008000000 */
[----:B------:R-:W-:-:S09]  /*3ab0*/  UMOV UR10, UR23 ;  /* 0x00000017000a7c82 */ /* 0x000fd20008000000 */
.L_x_74:
[----:B--2---:R-:W-:Y:S01]  /*3ac0*/  ULEA UR5, UR10, UR26, 0x3 ;  /* 0x0000001a0a057291 */ /* 0x004fe2000f8e18ff */
[----:B---3--:R-:W-:Y:S11]  /*3ad0*/  @P2 BRA `(.L_x_72) ;  /* 0x00000000000c2947 */ /* 0x008ff60003800000 */
[----:B-1----:R-:W-:Y:S04]  /*3ae0*/  SHF.L.U32 R4, R2, 0x1f, RZ ;  /* 0x0000001f02047819 */ /* 0x002fe800000006ff */
[----:B------:R-:W1:Y:S02]  /*3af0*/  SYNCS.PHASECHK.TRANS64.TRYWAIT P0, [UR5], R4 ;  /* 0x00000004ff0075a7 */ /* 0x000e640008001105 */
[----:B-1----:R-:W-:Y:S05]  /*3b00*/  @!P0 BRA `(.L_x_73) ;  /* 0x0000008c006c8947 */ /* 0x002fea0003800000 */
.L_x_72:
[----:B------:R-:W-:Y:S01]  /*3b10*/  UISETP.NE.AND UP0, UPT, UR24, 0x1, UPT ;  /* 0x000000011800788c */ /* 0x000fe2000bf05270 */
[----:B------:R-:W-:Y:S01]  /*3b20*/  PLOP3.LUT P2, PT, PT, PT, PT, 0x80, 0x8 ;  /* 0x000000000008781c */ /* 0x000fe20003f4f070 */
[----:B------:R-:W-:Y:S02]  /*3b30*/  UIADD3 UR4, UPT, UPT, UR10, 0x1, URZ ;  /* 0x000000010a047890 */ /* 0x000fe4000fffe0ff */
[----:B------:R-:W-:Y:S02]  /*3b40*/  UIADD3 UR25, UPT, UPT, UR5, 0x28, URZ ;  /* 0x0000002805197890 */ /* 0x000fe4000fffe0ff */
[----:B------:R-:W-:Y:S01]  /*3b50*/  UISETP.NE.AND UP1, UPT, UR4, 0x5, UPT ;  /* 0x000000050400788c */ /* 0x000fe2000bf25270 */
[----:B------:R-:W-:Y:S01]  /*3b60*/  PLOP3.LUT P0, PT, PT, PT, UP0, 0x80, 0x8 ;  /* 0x000000000008781c */ /* 0x000fe20003f0f008 */
[----:B------:R-:W-:Y:S02]  /*3b70*/  UIADD3 UR22, UPT, UPT, UR22, 0x1, URZ ;  /* 0x0000000116167890 */ /* 0x000fe4000fffe0ff */
[----:B------:R-:W-:Y:S02]  /*3b80*/  USEL UR6, URZ, 0x1, UP1 ;  /* 0x00000001ff067887 */ /* 0x000fe40008800000 */
[----:B------:R-:W-:Y:S02]  /*3b90*/  USEL UR23, UR4, URZ, UP1 ;  /* 0x000000ff04177287 */ /* 0x000fe40008800000 */
[----:B------:R-:W-:Y:S02]  /*3ba0*/  UIADD3 UR24, UPT, UPT, UR24, -0x1, URZ ;  /* 0xffffffff18187890 */ /* 0x000fe4000fffe0ff */
[----:B------:R-:W-:Y:S01]  /*3bb0*/  @UP0 ULEA UR4, UR23, UR26, 0x3 ;  /* 0x0000001a17040291 */ /* 0x000fe2000f8e18ff */
[----:B------:R-:W-:Y:S01]  /*3bc0*/  LOP3.LUT R2, R2, UR6, RZ, 0x3c, !PT ;  /* 0x0000000602027c12 */ /* 0x000fe2000f8e3cff */
[----:B------:R-:W-:Y:S02]  /*3bd0*/  ULEA UR6, UR10, UR30, 0xa ;  /* 0x0000001e0a067291 */ /* 0x000fe4000f8e50ff */
[----:B------:R-:W-:Y:S01]  /*3be0*/  UISETP.NE.AND UP0, UPT, UR22, UR27, UPT ;  /* 0x0000001b1600728c */ /* 0x000fe2000bf05270 */
[----:B-1----:R-:W-:Y:S01]  /*3bf0*/  @P0 SHF.L.U32 R0, R2, 0x1f, RZ ;  /* 0x0000001f02000819 */ /* 0x002fe200000006ff */
[----:B------:R-:W-:Y:S02]  /*3c00*/  UIADD3 UR20, UPT, UPT, UR6, 0x2, URZ ;  /* 0x0000000206147890 */ /* 0x000fe4000fffe0ff */
[----:B------:R-:W-:Y:S01]  /*3c10*/  UIADD3 UR16, UPT, UPT, UR6, 0x4, URZ ;  /* 0x0000000406107890 */ /* 0x000fe2000fffe0ff */
[----:B------:R2:W3:Y:S01]  /*3c20*/  @P0 SYNCS.PHASECHK.TRANS64.TRYWAIT P2, [UR4], R0 ;  /* 0x00000000ff0005a7 */ /* 0x0004e20008041104 */
[----:B------:R-:W-:Y:S02]  /*3c30*/  ULEA UR4, UR10, UR29, 0xa ;  /* 0x0000001d0a047291 */ /* 0x000fe4000f8e50ff */
[----:B------:R-:W-:Y:S02]  /*3c40*/  UIADD3 UR12, UPT, UPT, UR6, 0x6, URZ ;  /* 0x00000006060c7890 */ /* 0x000fe4000fffe0ff */
[----:B------:R-:W-:Y:S02]  /*3c50*/  UIADD3 UR18, UPT, UPT, UR4, 0x2, URZ ;  /* 0x0000000204127890 */ /* 0x000fe4000fffe0ff */
[----:B------:R-:W-:Y:S02]  /*3c60*/  UIADD3 UR14, UPT, UPT, UR4, 0x4, URZ ;  /* 0x00000004040e7890 */ /* 0x000fe4000fffe0ff */
[----:B------:R-:W-:Y:S01]  /*3c70*/  UIADD3 UR8, UPT, UPT, UR4, 0x6, URZ ;  /* 0x0000000604087890 */ /* 0x000fe2000fffe0ff */
[----:B------:R-:W-:Y:S01]  /*3c80*/  UMOV UR7, 0x40004040 ;  /* 0x4000404000077882 */ /* 0x000fe20000000000 */
[----:B------:R-:W-:Y:S01]  /*3c90*/  UMOV UR5, 0x40004040 ;  /* 0x4000404000057882 */ /* 0x000fe20000000000 */
[----:B------:R-:W-:Y:S01]  /*3ca0*/  UMOV UR21, 0x40004040 ;  /* 0x4000404000157882 */ /* 0x000fe20000000000 */
[----:B------:R2:W-:Y:S01]  /*3cb0*/  UTCHMMA.2CTA gdesc[UR4], gdesc[UR6], tmem[UR11], tmem[UR40], idesc[UR41], UP2 ;  /* 0x00ff2806040075ea */ /* 0x0005e2000920000b */
[----:B------:R-:W-:Y:S01]  /*3cc0*/  UPLOP3.LUT UP2, UPT, UPT, UPT, UPT, 0x80, 0x8 ;  /* 0x000000000008789c */ /* 0x000fe20003f4f070 */
[----:B------:R-:W-:Y:S01]  /*3cd0*/  UMOV UR19, 0x40004040 ;  /* 0x4000404000137882 */ /* 0x000fe20000000000 */
[----:B------:R-:W-:Y:S01]  /*3ce0*/  UMOV UR17, 0x40004040 ;  /* 0x4000404000117882 */ /* 0x000fe20000000000 */
[----:B------:R2:W-:Y:S01]  /*3cf0*/  UTCHMMA.2CTA gdesc[UR18], gdesc[UR20], tmem[UR11], tmem[UR38], idesc[UR39], UPT ;  /* 0x00ff2614120075ea */ /* 0x0005e2000ba0000b */
[----:B------:R-:W-:Y:S01]  /*3d00*/  UMOV UR15, 0x40004040 ;  /* 0x40004040000f7882 */ /* 0x000fe20000000000 */
[----:B------:R-:W-:Y:S01]  /*3d10*/  UMOV UR13, 0x40004040 ;  /* 0x40004040000d7882 */ /* 0x000fe20000000000 */
[----:B------:R-:W-:Y:S01]  /*3d20*/  UMOV UR9, 0x40004040 ;  /* 0x4000404000097882 */ /* 0x000fe20000000000 */
[----:B------:R2:W-:Y:S01]  /*3d30*/  UTCHMMA.2CTA gdesc[UR14], gdesc[UR16], tmem[UR11], tmem[UR36], idesc[UR37], UPT ;  /* 0x00ff24100e0075ea */ /* 0x0005e2000ba0000b */
[----:B------:R2:W-:Y:S01]  /*3d40*/  UTCHMMA.2CTA gdesc[UR8], gdesc[UR12], tmem[UR11], tmem[UR34], idesc[UR35], UPT ;  /* 0x00ff220c080075ea */ /* 0x0005e2000ba0000b */
[----:B------:R2:W-:Y:S01]  /*3d50*/  UTCBAR.2CTA.MULTICAST [UR25], URZ, UR28 ;  /* 0x000000ff190073e9 */ /* 0x0005e2000820081c */
[----:B------:R-:W-:Y:S01]  /*3d60*/  UMOV UR10, UR23 ;  /* 0x00000017000a7c82 */ /* 0x000fe20008000000 */
[----:B------:R-:W-:Y:S05]  /*3d70*/  BRA.U UP0, `(.L_x_74) ;  /* 0xfffffffd00507547 */ /* 0x000fea000b83ffff */
.L_x_71:
[----:B--2---:R-:W-:Y:S01]  /*3d80*/  UIADD3 UR4, UPT, UPT, UR31, 0xc0, URZ ;  /* 0x000000c01f047890 */ /* 0x004fe2000fffe0ff */
[----:B------:R-:W-:-:S08]  /*3d90*/  UMOV UR22, UR27 ;  /* 0x0000001b00167c82 */ /* 0x000fd00008000000 */
[----:B------:R2:W-:Y:S01]  /*3da0*/  UTCBAR.2CTA.MULTICAST [UR4], URZ, UR42 ;  /* 0x000000ff040073e9 */ /* 0x0005e2000820082a */
[----:B------:R-:W-:Y:S02]  /*3db0*/  NOP ;  /* 0x0000000000007918 */ /* 0x000fe40000000000 */
.L_x_69:
[----:B--2---:R-:W-:Y:S01]  /*3dc0*/  UIADD3 UR4, UPT, UPT, UR32, 0x1, URZ ;  /* 0x0000000120047890 */ /* 0x004fe2000fffe0ff */
[----:B------:R-:W-:-:S03]  /*3dd0*/  ISETP.NE.AND P0, PT, R8, 0x2, PT ;  /* 0x000000020800780c */ /* 0x000fc60003f05270 */
[----:B------:R-:W-:Y:S01]  /*3de0*/  UISETP.NE.AND UP0, UPT, UR4, 0x2, UPT ;  /* 0x000000020400788c */ /* 0x000fe2000bf05270 */
[----:B-1----:R-:W-:Y:S02]  /*3df0*/  SEL R0, RZ, 0x1, P0 ;  /* 0x00000001ff007807 */ /* 0x002fe40000000000 */
[----:B------:R-:W-:Y:S01]  /*3e00*/  SEL R8, R8, RZ, P0 ;  /* 0x000000ff08087207 */ /* 0x000fe20000000000 */
[----:B------:R-:W-:Y:S01]  /*3e10*/  USEL UR5, URZ, 0x1, UP0 ;  /* 0x00000001ff057887 */ /* 0x000fe20008000000 */
[----:B------:R-:W-:Y:S01]  /*3e20*/  LOP3.LUT R3, R3, R0, RZ, 0x3c, !PT ;  /* 0x0000000003037212 */ /* 0x000fe200078e3cff */
[----:B------:R-:W-:-:S04]  /*3e30*/  USEL UR32, UR4, URZ, UP0 ;  /* 0x000000ff04207287 */ /* 0x000fc80008000000 */
[----:B------:R-:W-:Y:S01]  /*3e40*/  LOP3.LUT R9, R9, UR5, RZ, 0x3c, !PT ;  /* 0x0000000509097c12 */ /* 0x000fe2000f8e3cff */
[----:B------:R-:W-:Y:S07]  /*3e50*/  @P1 BRA `(.L_x_75) ;  /* 0xfffffff800881947 */ /* 0x000fee000383ffff */
[----:B------:R-:W1:Y:S01]  /*3e60*/  S2UR UR8, SR_CgaCtaId ;  /* 0x00000000000879c3 */ /* 0x000e620000008800 */
[----:B------:R-:W-:Y:S01]  /*3e70*/  ELECT P0, URZ, PT ;  /* 0x0000000000ff782f */ /* 0x000fe20003800000 */
[----:B------:R-:W-:Y:S01]  /*3e80*/  HFMA2 R0, -RZ, RZ, 0, 5.9604644775390625e-08 ;  /* 0x00000001ff007431 */ /* 0x000fe200000001ff */
[----:B------:R-:W-:-:S05]  /*3e90*/  UMOV UR4, 0x40 ;  /* 0x0000004000047882 */ /* 0x000fca0000000000 */
[----:B------:R-:W-:Y:S01]  /*3ea0*/  UVIRTCOUNT.DEALLOC.SMPOOL 0x80 ;  /* 0x000000800000784c */ /* 0x000fe20000000000 */
[----:B------:R-:W-:Y:S02]  /*3eb0*/  UISETP.NE.AND UP0, UPT, UR47, URZ, UPT ;  /* 0x000000ff2f00728c */ /* 0x000fe4000bf05270 */
[----:B-1----:R-:W-:-:S09]  /*3ec0*/  ULEA UR8, UR8, UR4, 0x18 ;  /* 0x0000000408087291 */ /* 0x002fd2000f8ec0ff */
[----:B------:R1:W-:Y:S01]  /*3ed0*/  @P0 STS.U8 [UR8+0x1c], R0 ;  /* 0x00001c00ff000988 */ /* 0x0003e20008000008 */
[----:B------:R-:W-:Y:S05]  /*3ee0*/  BRA.U UP0, `(.L_x_76) ;  /* 0x0000000100587547 */ /* 0x000fea000b800000 */
[----:B------:R-:W-:Y:S01]  /*3ef0*/  UIADD3 UR5, UPT, UPT, UR26, 0xd0, URZ ;  /* 0x000000d01a057890 */ /* 0x000fe2000fffe0ff */
[----:B------:R-:W-:-:S03]  /*3f00*/  SHF.L.U32 R2, R9, 0x1f, RZ ;  /* 0x0000001f09027819 */ /* 0x000fc600000006ff */
[----:B------:R-:W-:-:S09]  /*3f10*/  ULEA UR4, UR32, UR5, 0x3 ;  /* 0x0000000520047291 */ /* 0x000fd2000f8e18ff */
[----:B------:R-:W2:Y:S02]  /*3f20*/  SYNCS.PHASECHK.TRANS64.TRYWAIT P0, [UR4], R2 ;  /* 0x00000002ff0075a7 */ /* 0x000ea40008001104 */
[----:B--2---:R-:W-:Y:S05]  /*3f30*/  @!P0 BRA `(.L_x_77) ;  /* 0x0000008800788947 */ /* 0x004fea0003800000 */
.L_x_209:
[----:B------:R-:W-:-:S04]  /*3f40*/  UIADD3 UR4, UPT, UPT, UR32, 0x1, URZ ;  /* 0x0000000120047890 */ /* 0x000fc8000fffe0ff */
[----:B------:R-:W-:-:S04]  /*3f50*/  UISETP.NE.AND UP1, UPT, UR4, 0x2, UPT ;  /* 0x000000020400788c */ /* 0x000fc8000bf25270 */
[----:B------:R-:W-:Y:S02]  /*3f60*/  USEL UR6, URZ, 0x1, UP1 ;  /* 0x00000001ff067887 */ /* 0x000fe40008800000 */
[----:B------:R-:W-:-:S04]  /*3f70*/  USEL UR4, UR4, URZ, UP1 ;  /* 0x000000ff04047287 */ /* 0x000fc80008800000 */
[----:B------:R-:W-:Y:S01]  /*3f80*/  ULEA UR4, UR4, UR5, 0x3 ;  /* 0x0000000504047291 */ /* 0x000fe2000f8e18ff */
[----:B-1----:R-:W-:-:S04]  /*3f90*/  LOP3.LUT R2, R9, UR6, RZ, 0x3c, !PT ;  /* 0x0000000609027c12 */ /* 0x002fc8000f8e3cff */
[----:B------:R-:W-:Y:S01]  /*3fa0*/  SHF.L.U32 R2, R2, 0x1f, RZ ;  /* 0x0000001f02027819 */ /* 0x000fe200000006ff */
[----:B------:R-:W-:-:S04]  /*3fb0*/  IMAD.U32 R0, RZ, RZ, UR4 ;  /* 0x00000004ff007e24 */ /* 0x000fc8000f8e00ff */
[----:B------:R1:W2:Y:S03]  /*3fc0*/  SYNCS.PHASECHK.TRANS64.TRYWAIT P0, [R0+URZ], R2 ;  /* 0x00000002000075a7 */ /* 0x0002a600080011ff */
[----:B--2---:R-:W-:Y:S05]  /*3fd0*/  @!P0 NANOSLEEP.SYNCS 0x989680 ;  /* 0x009896800000895d */ /* 0x004fea0003900000 */
[----:B------:R-:W2:Y:S02]  /*3fe0*/  @!P0 SYNCS.PHASECHK.TRANS64 P0, [R0+URZ], R2 ;  /* 0x00000002000085a7 */ /* 0x000ea400080010ff */
[----:B--2---:R-:W-:Y:S05]  /*3ff0*/  @P0 BRA `(.L_x_78) ;  /* 0x0000000000200947 */ /* 0x004fea0003800000 */
.L_x_79:
[----:B--2---:R2:W4:Y:S02]  /*4000*/  SYNCS.PHASECHK.TRANS64.TRYWAIT P0, [R0+URZ], R2 ;  /* 0x00000002000075a7 */ /* 0x00452400080011ff */
[----:B----4-:R-:W-:Y:S05]  /*4010*/  @!P0 NANOSLEEP.SYNCS 0x989680 ;  /* 0x009896800000895d */ /* 0x010fea0003900000 */
[----:B------:R-:W4:Y:S02]  /*4020*/  @!P0 SYNCS.PHASECHK.TRANS64 P0, [R0+URZ], R2 ;  /* 0x00000002000085a7 */ /* 0x000f2400080010ff */
[----:B----4-:R-:W-:Y:S05]  /*4030*/  @!P0 BRA `(.L_x_79) ;  /* 0xfffffffc00f08947 */ /* 0x010fea000383ffff */
[----:B------:R-:W-:Y:S05]  /*4040*/  BRA `(.L_x_78) ;  /* 0x00000000000c7947 */ /* 0x000fea0003800000 */
.L_x_76:
[----:B------:R-:W-:-:S04]  /*4050*/  UIADD3 UR4, UPT, UPT, UR26, 0x100, URZ ;  /* 0x000001001a047890 */ /* 0x000fc8000fffe0ff */
[----:B------:R-:W-:-:S09]  /*4060*/  UPRMT UR4, UR48, 0x654, UR4 ;  /* 0x0000065430047896 */ /* 0x000fd20008000004 */
[----:B------:R-:W-:Y:S03]  /*4070*/  SYNCS.ARRIVE.TRANS64.RED.A1T0 RZ, [UR4], RZ ;  /* 0x000000ffffff79a7 */ /* 0x000fe60008100404 */
.L_x_78:
[----:B-12---:R-:W-:Y:S01]  /*4080*/  SHF.L.U32 R2, RZ, 0x1f, RZ ;  /* 0x0000001fff027819 */ /* 0x006fe200000006ff */
[----:B------:R-:W-:Y:S01]  /*4090*/  UIADD3 UR4, UPT, UPT, UR26, 0x100, URZ ;  /* 0x000001001a047890 */ /* 0x000fe2000fffe0ff */
[----:B------:R-:W-:Y:S02]  /*40a0*/  PLOP3.LUT P0, PT, PT, PT, UP0, 0x80, 0x8 ;  /* 0x000000000008781c */ /* 0x000fe40003f0f008 */
[----:B------:R-:W1:Y:S02]  /*40b0*/  SYNCS.PHASECHK.TRANS64.TRYWAIT P1, [UR26+0x100], R2 ;  /* 0x00010002ff0075a7 */ /* 0x000e64000802111a */
[----:B-1----:R-:W-:Y:S09]  /*40c0*/  @!P1 BRA `(.L_x_80) ;  /* 0x00000088002c9947 */ /* 0x002ff20003800000 */
.L_x_211:
[----:B------:R-:W-:Y:S01]  /*40d0*/  @!UP0 UPRMT UR4, UR48, 0x654, UR4 ;  /* 0x0000065430048896 */ /* 0x000fe20008000004 */
[----:B------:R-:W-:Y:S01]  /*40e0*/  UMOV UR5, 0xffff ;  /* 0x0000ffff00057882 */ /* 0x000fe20000000000 */
[----:B------:R-:W-:-:S07]  /*40f0*/  UMOV UR6, 0x1 ;  /* 0x0000000100067882 */ /* 0x000fce0000000000 */
[----:B------:R-:W-:Y:S01]  /*4100*/  @!P0 SYNCS.ARRIVE.TRANS64.RED.A1T0 RZ, [UR4], RZ ;  /* 0x000000ffffff89a7 */ /* 0x000fe20008100404 */
[----:B------:R-:W-:Y:S01]  /*4110*/  NOP ;  /* 0x0000000000007918 */ /* 0x000fe20000000000 */
[----:B-1----:R-:W1:Y:S01]  /*4120*/  LDS R0, [UR8+0x14] ;  /* 0x00001408ff007984 */ /* 0x002e620008000800 */
[----:B------:R-:W-:-:S04]  /*4130*/  ULOP3.LUT UR4, UR44, 0xffff, URZ, 0xc0, !UPT ;  /* 0x0000ffff2c047892 */ /* 0x000fc8000f8ec0ff */
[----:B------:R-:W-:-:S04]  /*4140*/  USHF.R.U32.HI UR4, URZ, 0x5, UR4 ;  /* 0x00000005ff047899 */ /* 0x000fc80008011604 */
[----:B------:R-:W-:Y:S02]  /*4150*/  USHF.L.U32 UR5, UR5, UR4, URZ ;  /* 0x0000000405057299 */ /* 0x000fe400080006ff */
[----:B------:R-:W-:-:S04]  /*4160*/  USHF.L.U32 UR4, UR6, UR4, URZ ;  /* 0x0000000406047299 */ /* 0x000fc800080006ff */
[----:B-1----:R-:W-:-:S04]  /*4170*/  LOP3.LUT R0, R0, UR5, RZ, 0xc0, !PT ;  /* 0x0000000500007c12 */ /* 0x002fc8000f8ec0ff */
[----:B------:R-:W-:-:S13]  /*4180*/  ISETP.NE.AND P0, PT, R0, UR5, PT ;  /* 0x0000000500007c0c */ /* 0x000fda000bf05270 */
[----:B------:R-:W-:Y:S05]  /*4190*/  @P0 BRA `(.L_x_81) ;  /* 0x0000000000580947 */ /* 0x000fea0003800000 */
[----:B------:R-:W1:Y:S02]  /*41a0*/  LDS R0, [UR8+0x18] ;  /* 0x00001808ff007984 */ /* 0x000e640008000800 */
[----:B-1----:R-:W-:-:S04]  /*41b0*/  LOP3.LUT R0, R0, UR4, RZ, 0xc0, !PT ;  /* 0x0000000400007c12 */ /* 0x002fc8000f8ec0ff */
[----:B------:R-:W-:-:S13]  /*41c0*/  ISETP.NE.AND P0, PT, R0, UR4, PT ;  /* 0x0000000400007c0c */ /* 0x000fda000bf05270 */
[----:B------:R-:W-:Y:S05]  /*41d0*/  @P0 BRA `(.L_x_82) ;  /* 0x00000000003c0947 */ /* 0x000fea0003800000 */
[----:B------:R-:W1:Y:S01]  /*41e0*/  S2R R2, SR_LANEID ;  /* 0x0000000000027919 */ /* 0x000e620000000000 */
[----:B------:R-:W-:-:S06]  /*41f0*/  ULOP3.LUT UR5, URZ, UR5, URZ, 0x33, !UPT ;  /* 0x00000005ff057292 */ /* 0x000fcc000f8e33ff */
[----:B------:R-:W-:-:S04]  /*4200*/  IMAD.U32 R0, RZ, RZ, UR5 ;  /* 0x00000005ff007e24 */ /* 0x000fc8000f8e00ff */
[----:B------:R2:W4:Y:S02]  /*4210*/  REDUX UR7, R0 ;  /* 0x00000000000773c4 */ /* 0x0005240000000000 */
[----:B------:R1:W-:Y:S01]  /*4220*/  UTCATOMSWS.AND URZ, UR5 ;  /* 0x0000000500ff79e3 */ /* 0x0003e20008000000 */
[----:B--2---:R-:W-:Y:S01]  /*4230*/  LOP3.LUT R0, RZ, UR4, RZ, 0x33, !PT ;  /* 0x00000004ff007c12 */ /* 0x004fe2000f8e33ff */
[----:B------:R-:W-:Y:S02]  /*4240*/  VOTEU.ANY UR4, UPT, PT ;  /* 0x0000000000047886 */ /* 0x000fe400038e0100 */
[----:B------:R-:W-:Y:S02]  /*4250*/  UFLO.U32 UR4, UR4 ;  /* 0x00000004000472bd */ /* 0x000fe400080e0000 */
[----:B------:R-:W2:Y:S04]  /*4260*/  REDUX UR6, R0 ;  /* 0x00000000000673c4 */ /* 0x000ea80000000000 */
[----:B-1----:R-:W-:-:S02]  /*4270*/  ISETP.EQ.U32.AND P0, PT, R2, UR4, PT ;  /* 0x0000000402007c0c */ /* 0x002fc4000bf02070 */
[----:B----4-:R-:W-:-:S11]  /*4280*/  MOV R2, UR7 ;  /* 0x0000000700027c02 */ /* 0x010fd60008000f00 */
[----:B------:R1:W-:Y:S01]  /*4290*/  @P0 ATOMS.AND RZ, [UR8+0x14], R2 ;  /* 0x00001402ffff098c */ /* 0x0003e2000a800008 */
[----:B--2---:R-:W-:-:S05]  /*42a0*/  IMAD.U32 R0, RZ, RZ, UR6 ;  /* 0x00000006ff007e24 */ /* 0x004fca000f8e00ff */
[----:B------:R1:W-:Y:S01]  /*42b0*/  @P0 ATOMS.AND RZ, [UR8+0x18], R0 ;  /* 0x00001800ffff098c */ /* 0x0003e2000a800008 */
[----:B------:R-:W-:Y:S05]  /*42c0*/  BRA `(.L_x_83) ;  /* 0x0000000000147947 */ /* 0x000fea0003800000 */
.L_x_82:
[----:B------:R-:W-:Y:S02]  /*42d0*/  MOV R2, 0x42f0 ;  /* 0x000042f000027802 */ /* 0x000fe40000000f00 */
[----:B---3-5:R-:W-:Y:S05]  /*42e0*/  CALL.REL.NOINC `($__internal_0_$__cuda_sm10x_tcgen05_guardrail_trap_col_being_dealloced_not_returned_by_alloc) ;  /* 0x0000008c00bc7944 */ /* 0x028fea0003c00000 */
[----:B------:R-:W-:Y:S05]  /*42f0*/  BRA `(.L_x_83) ;  /* 0x0000000000087947 */ /* 0x000fea0003800000 */
.L_x_81:
[----:B------:R-:W-:Y:S02]  /*4300*/  MOV R2, 0x4320 ;  /* 0x0000432000027802 */ /* 0x000fe40000000f00 */
[----:B---3-5:R-:W-:Y:S05]  /*4310*/  CALL.REL.NOINC `($__internal_2_$__cuda_sm10x_tcgen05_guardrail_trap_unallocated_columns_being_dealloced) ;  /* 0x0000008c00c87944 */ /* 0x028fea0003c00000 */
.L_x_83:
[----:B------:R-:W-:Y:S01]  /*4320*/  NOP ;  /* 0x0000000000007918 */ /* 0x000fe20000000000 */
[----:B------:R-:W-:Y:S05]  /*4330*/  EXIT ;  /* 0x000000000000794d */ /* 0x000fea0003800000 */
.L_x_56:
[----:B------:R-:W-:-:S09]  /*4340*/  UISETP.NE.OR UP0, UPT, UR18, 0x3, !UP4 ;  /* 0x000000031200788c */ /* 0x000fd2000e705670 */
[----:B------:R-:W-:Y:S05]  /*4350*/  BRA.U UP0, `(.L_x_84) ;  /* 0x0000001500fc7547 */ /* 0x000fea000b800000 */
[----:B------:R-:W2:Y:S01]  /*4360*/  LDCU.64 UR4, c[0x0][0x888] ;  /* 0x00011100ff0477ac */ /* 0x000ea20008000a00 */
[----:B------:R-:W3:Y:S01]  /*4370*/  LDC.64 R12, c[0x0][0x348] ;  /* 0x0000d200ff0c7b82 */ /* 0x000ee20000000a00 */
[----:B------:R-:W-:Y:S01]  /*4380*/  HFMA2 R10, -RZ, RZ, 0, 0 ;  /* 0x00000000ff0a7431 */ /* 0x000fe200000001ff */
[----:B------:R-:W-:Y:S01]  /*4390*/  MOV R9, RZ ;  /* 0x000000ff00097202 */ /* 0x000fe20000000f00 */
[----:B------:R-:W4:Y:S01]  /*43a0*/  LDCU UR46, c[0x0][0x370] ;  /* 0x00006e00ff2e77ac */ /* 0x000f220008000800 */
[----:B------:R-:W-:Y:S01]  /*43b0*/  HFMA2 R3, -RZ, RZ, 0, 2 ;  /* 0x00004000ff037431 */ /* 0x000fe200000001ff */
[----:B------:R-:W4:Y:S01]  /*43c0*/  LDCU.128 UR48, c[0x0][0xb10] ;  /* 0x00016200ff3077ac */ /* 0x000f220008000c00 */
[----:B------:R-:W1:Y:S01]  /*43d0*/  LDCU UR37, c[0x0][0x374] ;  /* 0x00006e80ff2577ac */ /* 0x000e620008000800 */
[----:B------:R-:W1:Y:S01]  /*43e0*/  LDCU.64 UR38, c[0x0][0x890] ;  /* 0x00011200ff2677ac */ /* 0x000e620008000a00 */
[----:B--2---:R-:W-:Y:S01]  /*43f0*/  UISETP.NE.U32.AND UP0, UPT, UR4, URZ, UPT ;  /* 0x000000ff0400728c */ /* 0x004fe2000bf05070 */
[----:B------:R-:W2:Y:S01]  /*4400*/  LDCU UR15, c[0x0][0xb0c] ;  /* 0x00016180ff0f77ac */ /* 0x000ea20008000800 */
[----:B------:R-:W3:Y:S01]  /*4410*/  LDCU UR55, c[0x0][0xb20] ;  /* 0x00016400ff3777ac */ /* 0x000ee20008000800 */
[----:B------:R-:W3:Y:S01]  /*4420*/  LDCU UR4, c[0x0][0xb30] ;  /* 0x00016600ff0477ac */ /* 0x000ee20008000800 */
[----:B----4-:R-:W-:-:S02]  /*4430*/  UIMAD.WIDE.U32 UR6, UR46, UR48, URZ ;  /* 0x000000302e0672a5 */ /* 0x010fc4000f8e00ff */
[----:B-1----:R-:W-:Y:S02]  /*4440*/  UIMAD.WIDE.U32 UR8, UR37, UR51, URZ ;  /* 0x00000033250872a5 */ /* 0x002fe4000f8e00ff */
[----:B------:R-:W-:Y:S01]  /*4450*/  UISETP.NE.AND.EX UP6, UPT, UR5, URZ, UPT, UP0 ;  /* 0x000000ff0500728c */ /* 0x000fe2000bfc5300 */
[----:B------:R-:W-:Y:S01]  /*4460*/  UMOV UR21, 0x400 ;  /* 0x0000040000157882 */ /* 0x000fe20000000000 */
[----:B------:R-:W-:Y:S02]  /*4470*/  UISETP.NE.AND UP0, UPT, UR45, 0x1, UPT ;  /* 0x000000012d00788c */ /* 0x000fe4000bf05270 */
[----:B------:R-:W-:Y:S02]  /*4480*/  UISETP.NE.U32.AND UP0, UPT, UR38, URZ, UPT ;  /* 0x000000ff2600728c */ /* 0x000fe4000bf05070 */
[----:B------:R-:W-:Y:S01]  /*4490*/  ULEA UR21, UR52, UR21, 0x18 ;  /* 0x0000001534157291 */ /* 0x000fe2000f8ec0ff */
[----:B------:R-:W-:Y:S01]  /*44a0*/  UMOV UR6, UR7 ;  /* 0x0000000700067c82 */ /* 0x000fe20008000000 */
[----:B------:R-:W-:Y:S01]  /*44b0*/  UMOV UR47, UR9 ;  /* 0x00000009002f7c82 */ /* 0x000fe20008000000 */
[----:B------:R-:W-:-:S02]  /*44c0*/  UISETP.GE.AND UP2, UPT, UR45, 0x1, UPT ;  /* 0x000000012d00788c */ /* 0x000fc4000bf46270 */
[----:B------:R-:W-:Y:S02]  /*44d0*/  UISETP.NE.AND.EX UP5, UPT, UR39, URZ, UPT, UP0 ;  /* 0x000000ff2700728c */ /* 0x000fe4000bfa5300 */
[----:B------:R-:W-:Y:S01]  /*44e0*/  UPLOP3.LUT UP3, UPT, UPT, UPT, UPT, 0x40, 0x4 ;  /* 0x000000000004789c */ /* 0x000fe20003f6e870 */
[----:B------:R-:W1:Y:S01]  /*44f0*/  LDCU.64 UR22, c[0x0][0xb28] ;  /* 0x00016500ff1677ac */ /* 0x000e620008000a00 */
[----:B--2---:R-:W-:Y:S02]  /*4500*/  UISETP.NE.AND UP2, UPT, UR15, 0x1, UPT ;  /* 0x000000010f00788c */ /* 0x004fe4000bf45270 */
[----:B------:R-:W-:Y:S02]  /*4510*/  UIADD3 UR41, UPT, UPT, UR21, 0x50, URZ ;  /* 0x0000005015297890 */ /* 0x000fe4000fffe0ff */
[----:B------:R-:W-:Y:S02]  /*4520*/  UIADD3 UR33, UPT, UPT, UR21, 0x58, URZ ;  /* 0x0000005815217890 */ /* 0x000fe4000fffe0ff */
[----:B------:R-:W-:-:S02]  /*4530*/  UIADD3 UR25, UPT, UPT, UR21, 0x60, URZ ;  /* 0x0000006015197890 */ /* 0x000fc4000fffe0ff */
[----:B------:R-:W-:Y:S02]  /*4540*/  UIADD3 UR17, UPT, UPT, UR21, 0x68, URZ ;  /* 0x0000006815117890 */ /* 0x000fe4000fffe0ff */
[----:B------:R-:W-:Y:S02]  /*4550*/  USHF.R.U32.HI UR53, URZ, UR49, UR6 ;  /* 0x00000031ff357299 */ /* 0x000fe40008011606 */
[----:B---3--:R-:W-:Y:S02]  /*4560*/  USHF.R.U32.HI UR47, URZ, UR55, UR47 ;  /* 0x00000037ff2f7299 */ /* 0x008fe4000801162f */
[----:B------:R-:W-:Y:S02]  /*4570*/  UISETP.NE.AND UP0, UPT, UR50, 0x1, UPT ;  /* 0x000000013200788c */ /* 0x000fe4000bf05270 */
[----:B------:R-:W-:-:S11]  /*4580*/  UISETP.NE.AND UP4, UPT, UR4, 0x1, UPT ;  /* 0x000000010400788c */ /* 0x000fd6000bf85270 */
.L_x_99:
[C---:B------:R-:W-:Y:S02]  /*4590*/  LEA R8, R10.reuse, UR21, 0x3 ;  /* 0x000000150a087c11 */ /* 0x040fe4000f8e18ff */
[----:B------:R-:W-:Y:S02]  /*45a0*/  SHF.L.U32 R0, R9, 0x1f, RZ ;  /* 0x0000001f09007819 */ /* 0x000fe400000006ff */
[----:B------:R-:W-:Y:S02]  /*45b0*/  LEA R4, R10, UR21, 0x4 ;  /* 0x000000150a047c11 */ /* 0x000fe4000f8e20ff */
[----:B--2---:R-:W2:Y:S02]  /*45c0*/  SYNCS.PHASECHK.TRANS64.TRYWAIT P0, [R8+URZ+0xa0], R0 ;  /* 0x0000a000080075a7 */ /* 0x004ea400080011ff */
[----:B--2---:R-:W-:Y:S05]  /*45d0*/  @!P0 BRA `(.L_x_85) ;  /* 0x0000008400008947 */ /* 0x004fea0003800000 */
.L_x_212:
[----:B------:R-:W3:Y:S01]  /*45e0*/  LDS.128 R4, [R4+0x110] ;  /* 0x0001100004047984 */ /* 0x000ee20000000c00 */
[----:B------:R-:W-:Y:S01]  /*45f0*/  UISETP.GE.AND UP0, UPT, UR45, 0x1, UPT ;  /* 0x000000012d00788c */ /* 0x000fe2000bf06270 */
[----:B------:R-:W-:Y:S01]  /*4600*/  @!PT LDS RZ, [RZ] ;  /* 0x00000000fffff984 */ /* 0x000fe20000000800 */
[----:B------:R-:W-:Y:S01]  /*4610*/  @!PT LDS RZ, [RZ] ;  /* 0x00000000fffff984 */ /* 0x000fe20000000800 */
[----:B------:R-:W-:Y:S01]  /*4620*/  @!PT LDS RZ, [RZ] ;  /* 0x00000000fffff984 */ /* 0x000fe20000000800 */
[----:B------:R-:W-:Y:S01]  /*4630*/  @!PT LDS RZ, [RZ] ;  /* 0x00000000fffff984 */ /* 0x000fe20000000800 */
[----:B------:R4:W-:Y:S06]  /*4640*/  MEMBAR.ALL.CTA ;  /* 0x0000000000007992 */ /* 0x0009ec0000008000 */
[----:B----4-:R-:W4:Y:S01]  /*4650*/  FENCE.VIEW.ASYNC.S ;  /* 0x00000000000073c6 */ /* 0x010f220000000000 */
[----:B---3--:R-:W-:Y:S11]  /*4660*/  LOP3.LUT P0, RZ, R6, 0x1, RZ, 0xc0, !PT ;  /* 0x0000000106ff7812 */ /* 0x008ff6000780c0ff */
[----:B------:R-:W-:Y:S02]  /*4670*/  @!UPT UIADD3 URZ, UPT, UPT, URZ, URZ, URZ ;  /* 0x000000fffffff290 */ /* 0x000fe4000fffe0ff */
[----:B----4-:R-:W-:Y:S01]  /*4680*/  VOTEU.ANY UP2, P0 ;  /* 0x0000000000ff7886 */ /* 0x010fe20000040100 */
[----:B------:R-:W-:Y:S11]  /*4690*/  PLOP3.LUT P0, PT, PT, PT, UP2, 0x80, 0x8 ;  /* 0x000000000008781c */ /* 0x000ff60003f0f028 */
[----:B------:R-:W-:Y:S02]  /*46a0*/  @!UPT UIADD3 URZ, UPT, UPT, URZ, URZ, URZ ;  /* 0x000000fffffff290 */ /* 0x000fe4000fffe0ff */
[----:B--2---:R-:W-:Y:S02]  /*46b0*/  @P0 SHF.R.U32.HI R0, RZ, 0x10, R5 ;  /* 0x00000010ff000819 */ /* 0x004fe40000011605 */
[----:B------:R-:W-:Y:S02]  /*46c0*/  @P0 MOV R2, R4 ;  /* 0x0000000400020202 */ /* 0x000fe40000000f00 */
[----:B------:R-:W-:Y:S01]  /*46d0*/  @P0 R2UR UR4, R0 ;  /* 0x00000000000402ca */ /* 0x000fe200000e0000 */
[----:B------:R-:W-:Y:S01]  /*46e0*/  VIADD R0, R8, 0xb0 ;  /* 0x000000b008007836 */ /* 0x000fe20000000000 */
[----:B------:R-:W-:Y:S02]  /*46f0*/  @P0 LOP3.LUT R4, R5, 0xffff, RZ, 0xc0, !PT ;  /* 0x0000ffff05040812 */ /* 0x000fe400078ec0ff */
[----:B------:R-:W-:Y:S02]  /*4700*/  @P0 R2UR UR6, R2 ;  /* 0x00000000020602ca */ /* 0x000fe400000e0000 */
[----:B------:R-:W-:Y:S02]  /*4710*/  PRMT R0, RZ, 0x654, R0 ;  /* 0x00000654ff007816 */ /* 0x000fe40000000000 */
[----:B------:R-:W-:Y:S02]  /*4720*/  @P0 R2UR UR5, R4 ;  /* 0x00000000040502ca */ /* 0x000fe400000e0000 */
[----:B------:R2:W-:Y:S03]  /*4730*/  SYNCS.ARRIVE.TRANS64.RED.A1T0 RZ, [R0+URZ], RZ ;  /* 0x000000ff00ff79a7 */ /* 0x0005e600081004ff */
[----:B------:R-:W-:Y:S04]  /*4740*/  @UP2 UMOV UR29, UR4 ;  /* 0x00000004001d2c82 */ /* 0x000fe80008000000 */
[----:B------:R-:W-:Y:S04]  /*4750*/  @UP2 UMOV UR14, UR6 ;  /* 0x00000006000e2c82 */ /* 0x000fe80008000000 */
[----:B------:R-:W-:Y:S01]  /*4760*/  @UP2 UMOV UR13, UR5 ;  /* 0x00000005000d2c82 */ /* 0x000fe20008000000 */
[----:B------:R-:W-:Y:S05]  /*4770*/  BRA.U !UP0, `(.L_x_86) ;  /* 0x0000000108c07547 */ /* 0x000fea000b800000 */
[----:B------:R-:W-:Y:S02]  /*4780*/  UIMAD.WIDE.U32 UR18, UR13, UR51, URZ ;  /* 0x000000330d1272a5 */ /* 0x000fe4000f8e00ff */
[----:B------:R-:W-:Y:S02]  /*4790*/  UP2UR UR16, UPR, URZ, 0x4 ;  /* 0x00000004ff107883 */ /* 0x000fe40008000000 */
[----:B------:R-:W-:Y:S02]  /*47a0*/  UISETP.NE.AND UP2, UPT, UR50, 0x1, UPT ;  /* 0x000000013200788c */ /* 0x000fe4000bf45270 */
[----:B------:R-:W-:Y:S02]  /*47b0*/  UIMAD.WIDE.U32 UR26, UR14, UR48, URZ ;  /* 0x000000300e1a72a5 */ /* 0x000fe4000f8e00ff */
[----:B------:R-:W-:Y:S02]  /*47c0*/  USEL UR4, UR37, UR47, !UP2 ;  /* 0x0000002f25047287 */ /* 0x000fe4000d000000 */
[----:B------:R-:W-:Y:S02]  /*47d0*/  UISETP.NE.AND UP0, UPT, UR15, 0x1, UPT ;  /* 0x000000010f00788c */ /* 0x000fe4000bf05270 */
[----:B------:R-:W-:Y:S02]  /*47e0*/  UP2UR UR20, UPR, URZ, 0x2 ;  /* 0x00000002ff147883 */ /* 0x000fe40008000000 */
[----:B------:R-:W-:Y:S02]  /*47f0*/  UISETP.NE.AND UP1, UPT, UR45, 0x1, UPT ;  /* 0x000000012d00788c */ /* 0x000fe4000bf25270 */
[----:B-1----:R-:W-:Y:S02]  /*4800*/  UIMAD.WIDE.U32 UR8, UR4, UR22, URZ ;  /* 0x00000016040872a5 */ /* 0x002fe4000f8e00ff */
[----:B------:R-:W-:Y:S01]  /*4810*/  USEL UR7, UR46, UR53, !UP0 ;  /* 0x000000352e077287 */ /* 0x000fe2000c000000 */
[----:B------:R-:W-:Y:S02]  /*4820*/  UMOV UR5, UR19 ;  /* 0x0000001300057c82 */ /* 0x000fe40008000000 */
[----:B------:R-:W-:Y:S02]  /*4830*/  USHF.R.U32.HI UR6, URZ, UR55, UR5 ;  /* 0x00000037ff067299 */ /* 0x000fe40008011605 */
[----:B------:R-:W-:Y:S02]  /*4840*/  UIMAD.WIDE.U32 UR10, UR7, UR22, URZ ;  /* 0x00000016070a72a5 */ /* 0x000fe4000f8e00ff */
[----:B------:R-:W-:Y:S02]  /*4850*/  USEL UR6, UR13, UR6, !UP2 ;  /* 0x000000060d067287 */ /* 0x000fe4000d000000 */
[----:B------:R-:W-:Y:S01]  /*4860*/  UISETP.NE.AND UP2, UPT, UR16, URZ, UPT ;  /* 0x000000ff1000728c */ /* 0x000fe2000bf45270 */
[----:B------:R-:W-:Y:S02]  /*4870*/  UMOV UR5, UR27 ;  /* 0x0000001b00057c82 */ /* 0x000fe40008000000 */
[----:B------:R-:W-:Y:S03]  /*4880*/  USHF.R.U32.HI UR12, URZ, UR49, UR5 ;  /* 0x00000031ff0c7299 */ /* 0x000fe60008011605 */
[----:B------:R-:W-:Y:S02]  /*4890*/  UMOV UR5, UR9 ;  /* 0x0000000900057c82 */ /* 0x000fe40008000000 */
[----:B------:R-:W-:Y:S03]  /*48a0*/  @UP1 USHF.R.U32.HI UR4, URZ, UR23, UR5 ;  /* 0x00000017ff041299 */ /* 0x000fe60008011605 */
[----:B------:R-:W-:Y:S01]  /*48b0*/  UMOV UR5, UR11 ;  /* 0x0000000b00057c82 */ /* 0x000fe20008000000 */
[----:B------:R-:W-:Y:S02]  /*48c0*/  UIMAD UR4, UR45, UR4, URZ ;  /* 0x000000042d0472a4 */ /* 0x000fe4000f8e02ff */
[----:B------:R-:W-:Y:S02]  /*48d0*/  @UP1 USHF.R.U32.HI UR7, URZ, UR23, UR5 ;  /* 0x00000017ff071299 */ /* 0x000fe40008011605 */
[----:B------:R-:W-:Y:S02]  /*48e0*/  USEL UR5, UR14, UR12, !UP0 ;  /* 0x0000000c0e057287 */ /* 0x000fe4000c000000 */
[----:B------:R-:W-:Y:S02]  /*48f0*/  UIMAD.WIDE.U32 UR10, UR6, UR22, URZ ;  /* 0x00000016060a72a5 */ /* 0x000fe4000f8e00ff */
[----:B------:R-:W-:Y:S02]  /*4900*/  UIMAD UR8, UR45, UR7, URZ ;  /* 0x000000072d0872a4 */ /* 0x000fe4000f8e02ff */
[----:B------:R-:W-:Y:S03]  /*4910*/  UISETP.GE.AND UP0, UPT, UR6, UR4, UPT ;  /* 0x000000040600728c */ /* 0x000fe6000bf06270 */
[----:B------:R-:W-:Y:S01]  /*4920*/  UMOV UR4, UR11 ;  /* 0x0000000b00047c82 */ /* 0x000fe20008000000 */
[----:B------:R-:W-:Y:S02]  /*4930*/  UISETP.GE.OR UP0, UPT, UR5, UR8, UP0 ;  /* 0x000000080500728c */ /* 0x000fe40008706670 */
[----:B------:R-:W-:Y:S02]  /*4940*/  USHF.R.U32.HI UR4, URZ, UR23, UR4 ;  /* 0x00000017ff047299 */ /* 0x000fe40008011604 */
[----:B------:R-:W-:Y:S02]  /*4950*/  UIMAD.WIDE.U32 UR8, UR5, UR22, URZ ;  /* 0x00000016050872a5 */ /* 0x000fe4000f8e00ff */
[----:B------:R-:W-:Y:S04]  /*4960*/  USEL UR10, UR6, UR4, !UP1 ;  /* 0x00000004060a7287 */ /* 0x000fe8000c800000 */
[----:B------:R-:W-:Y:S01]  /*4970*/  UIADD3 UR11, UPT, UPT, -UR10, URZ, URZ ;  /* 0x000000ff0a0b7290 */ /* 0x000fe2000fffe1ff */
[----:B------:R-:W-:Y:S02]  /*4980*/  @!UP0 UMOV UR4, UR9 ;  /* 0x0000000900048c82 */ /* 0x000fe40008000000 */
[----:B------:R-:W-:Y:S02]  /*4990*/  @!UP0 USHF.R.U32.HI UR4, URZ, UR23, UR4 ;  /* 0x00000017ff048299 */ /* 0x000fe40008011604 */
[----:B------:R-:W-:Y:S02]  /*49a0*/  UIMAD UR8, UR45, UR11, UR6 ;  /* 0x0000000b2d0872a4 */ /* 0x000fe4000f8e0206 */
[----:B------:R-:W-:Y:S02]  /*49b0*/  @!UP0 USEL UR4, UR5, UR4, !UP1 ;  /* 0x0000000405048287 */ /* 0x000fe4000c800000 */
[----:B------:R-:W-:Y:S02]  /*49c0*/  UISETP.NE.AND UP1, UPT, UR20, URZ, UPT ;  /* 0x000000ff1400728c */ /* 0x000fe4000bf25270 */
[----:B------:R-:W-:Y:S02]  /*49d0*/  @!UP0 UIMAD UR7, UR7, UR8, UR4 ;  /* 0x00000008070782a4 */ /* 0x000fe4000f8e0204 */
[----:B------:R-:W-:Y:S02]  /*49e0*/  @!UP0 UIADD3 UR9, UPT, UPT, UR10, -UR4, URZ ;  /* 0x800000040a098290 */ /* 0x000fe4000fffe0ff */
[----:B------:R-:W-:Y:S02]  /*49f0*/  UIADD3 UR8, UPT, UPT, -UR6, URZ, URZ ;  /* 0x000000ff06087290 */ /* 0x000fe4000fffe1ff */
[----:B------:R-:W-:Y:S02]  /*4a00*/  UIADD3 UR4, UPT, UPT, -UR5, URZ, URZ ;  /* 0x000000ff05047290 */ /* 0x000fe4000fffe1ff */
[----:B------:R-:W-:Y:S03]  /*4a10*/  @!UP0 UIMAD UR6, UR9, UR45, UR5 ;  /* 0x0000002d090682a4 */ /* 0x000fe6000f8e0205 */
[----:B------:R-:W-:Y:S01]  /*4a20*/  @!UP0 UMOV UR5, UR7 ;  /* 0x0000000700058c82 */ /* 0x000fe20008000000 */
[----:B------:R-:W-:Y:S02]  /*4a30*/  UIMAD UR7, UR15, UR4, UR14 ;  /* 0x000000040f0772a4 */ /* 0x000fe4000f8e020e */
[----:B------:R-:W-:Y:S02]  /*4a40*/  UIMAD UR4, UR50, UR8, UR13 ;  /* 0x00000008320472a4 */ /* 0x000fe4000f8e020d */
[----:B------:R-:W-:Y:S02]  /*4a50*/  UIMAD UR14, UR5, UR15, UR7 ;  /* 0x0000000f050e72a4 */ /* 0x000fe4000f8e0207 */
[----:B------:R-:W-:Y:S11]  /*4a60*/  UIMAD UR13, UR6, UR50, UR4 ;  /* 0x00000032060d72a4 */ /* 0x000ff6000f8e0204 */
[----:B------:R-:W-:Y:S01]  /*4a70*/  @!UPT UIADD3 URZ, UPT, UPT, URZ, URZ, URZ ;  /* 0x000000fffffff290 */ /* 0x000fe2000fffe0ff */
.L_x_86:
[----:B------:R-:W3:Y:S01]  /*4a80*/  @!UP4 LDCU.128 UR8, c[0x0][0xb10] ;  /* 0x00016200ff08c7ac */ /* 0x000ee20008000c00 */
[----:B------:R-:W-:Y:S01]  /*4a90*/  IMAD.MOV.U32 R5, RZ, RZ, 0x1 ;  /* 0x00000001ff057424 */ /* 0x000fe200078e00ff */
[----:B------:R-:W-:Y:S04]  /*4aa0*/  ISETP.NE.U32.AND P0, PT, RZ, UR38, PT ;  /* 0x00000026ff007c0c */ /* 0x000fe8000bf05070 */
[----:B------:R-:W-:Y:S01]  /*4ab0*/  ISETP.NE.AND.EX P0, PT, RZ, UR39, PT, P0 ;  /* 0x00000027ff007c0c */ /* 0x000fe2000bf05300 */
[----:B------:R-:W4:Y:S01]  /*4ac0*/  @!UP4 LDCU UR5, c[0x0][0xb0c] ;  /* 0x00016180ff05c7ac */ /* 0x000f220008000800 */
[----:B------:R-:W-:Y:S01]  /*4ad0*/  SHF.L.U32 R5, R5, 0x1f, RZ ;  /* 0x0000001f05057819 */ /* 0x000fe200000006ff */
[----:B------:R-:W-:Y:S02]  /*4ae0*/  USHF.L.U32 UR43, UR30, 0x7, URZ ;  /* 0x000000071e2b7899 */ /* 0x000fe400080006ff */
[----:B------:R-:W-:Y:S02]  /*4af0*/  USHF.L.U32 UR42, UR31, 0x8, URZ ;  /* 0x000000081f2a7899 */ /* 0x000fe400080006ff */
[----:B---3--:R-:W-:Y:S07]  /*4b00*/  UIMAD.WIDE.U32 UR6, UR14, UR8, URZ ;  /* 0x000000080e0672a5 */ /* 0x008fee000f8e00ff */
[----:B------:R-:W-:Y:S01]  /*4b10*/  @!UP4 UMOV UR4, UR7 ;  /* 0x000000070004cc82 */ /* 0x000fe20008000000 */
[----:B----4-:R-:W-:Y:S02]  /*4b20*/  @!UP4 UISETP.NE.AND UP0, UPT, UR5, 0x1, UPT ;  /* 0x000000010500c88c */ /* 0x010fe4000bf05270 */
[----:B------:R-:W-:Y:S02]  /*4b30*/  @!UP4 USHF.R.U32.HI UR4, URZ, UR9, UR4 ;  /* 0x00000009ff04c299 */ /* 0x000fe40008011604 */
[----:B------:R-:W-:Y:S02]  /*4b40*/  UIMAD.WIDE.U32 UR6, UR13, UR11, URZ ;  /* 0x0000000b0d0672a5 */ /* 0x000fe4000f8e00ff */
[----:B------:R-:W-:Y:S02]  /*4b50*/  @!UP4 USEL UR8, UR14, UR4, !UP0 ;  /* 0x000000040e08c287 */ /* 0x000fe4000c000000 */
[----:B------:R-:W-:Y:S03]  /*4b60*/  @!UP4 UISETP.NE.AND UP0, UPT, UR10, 0x1, UPT ;  /* 0x000000010a00c88c */ /* 0x000fe6000bf05270 */
[----:B------:R-:W-:Y:S02]  /*4b70*/  @!UP4 UMOV UR6, UR7 ;  /* 0x000000070006cc82 */ /* 0x000fe40008000000 */
[----:B------:R-:W3:Y:S02]  /*4b80*/  @!UP4 LDCU UR4, c[0x0][0xb20] ;  /* 0x00016400ff04c7ac */ /* 0x000ee40008000800 */
[----:B---3--:R-:W-:Y:S04]  /*4b90*/  @!UP4 USHF.R.U32.HI UR6, URZ, UR4, UR6 ;  /* 0x00000004ff06c299 */ /* 0x008fe80008011606 */
[----:B------:R-:W-:Y:S04]  /*4ba0*/  @!UP4 USEL UR6, UR13, UR6, !UP0 ;  /* 0x000000060d06c287 */ /* 0x000fe8000c000000 */
[----:B------:R-:W-:Y:S02]  /*4bb0*/  @!UP4 UIADD3 UR4, UPT, UPT, -UR8, UR6, URZ ;  /* 0x000000060804c290 */ /* 0x000fe4000fffe1ff */
[----:B------:R-:W-:Y:S02]  /*4bc0*/  @!UP4 UIADD3 UR6, UPT, UPT, UR8, -UR6, URZ ;  /* 0x800000060806c290 */ /* 0x000fe4000fffe0ff */
[----:B------:R-:W-:Y:S02]  /*4bd0*/  @!UP4 UIMAD UR14, UR4, UR5, UR14 ;  /* 0x00000005040ec2a4 */ /* 0x000fe4000f8e020e */
[----:B------:R-:W-:Y:S01]  /*4be0*/  @!UP4 UIMAD UR13, UR6, UR10, UR13 ;  /* 0x0000000a060dc2a4 */ /* 0x000fe2000f8e020d */
[----:B------:R-:W-:Y:S11]  /*4bf0*/  BRA.U UP3, `(.L_x_87) ;  /* 0x0000000103107547 */ /* 0x000ff6000b800000 */
[----:B------:R-:W-:Y:S04]  /*4c00*/  MOV R2, UR54 ;  /* 0x0000003600027c02 */ /* 0x000fe80008000f00 */
[----:B------:R-:W-:Y:S04]  /*4c10*/  SHF.L.U32 R2, R2, 0x1f, RZ ;  /* 0x0000001f02027819 */ /* 0x000fe800000006ff */
[----:B------:R-:W3:Y:S02]  /*4c20*/  SYNCS.PHASECHK.TRANS64.TRYWAIT P1, [UR21+0x98], R2 ;  /* 0x00009802ff0075a7 */ /* 0x000ee40008021115 */
[----:B---3--:R-:W-:Y:S05]  /*4c30*/  @!P1 BRA `(.L_x_88) ;  /* 0x0000007c007c9947 */ /* 0x008fea0003800000 */
.L_x_87:
[----:B------:R-:W-:Y:S05]  /*4c40*/  BRA.U !UP5, `(.L_x_89) ;  /* 0x000000010d387547 */ /* 0x000fea000b800000 */
[----:B------:R-:W-:Y:S01]  /*4c50*/  UPLOP3.LUT UP1, UPT, UPT, UPT, UP6, 0x80, 0x8 ;  /* 0x000000000008789c */ /* 0x000fe20003f2f060 */
[----:B--2---:R-:W-:Y:S01]  /*4c60*/  HFMA2 R0, -RZ, RZ, 0, 5.9604644775390625e-08 ;  /* 0x00000001ff007431 */ /* 0x004fe200000001ff */
[----:B------:R-:W2:Y:S01]  /*4c70*/  LDCU.64 UR8, c[0x0][0x358] ;  /* 0x00006b00ff0877ac */ /* 0x000ea20008000a00 */
[----:B------:R-:W-:Y:S03]  /*4c80*/  IMAD.MOV.U32 R83, RZ, RZ, 0x1 ;  /* 0x00000001ff537424 */ /* 0x000fe600078e00ff */
[----:B------:R-:W-:Y:S05]  /*4c90*/  PLOP3.LUT P1, PT, PT, PT, UP1, 0x80, 0x8 ;  /* 0x000000000008781c */ /* 0x000fea0003f2f018 */
[----:B------:R-:W3:Y:S01]  /*4ca0*/  @UP1 LDCU.64 UR4, c[0x0][0x888] ;  /* 0x00011100ff0417ac */ /* 0x000ee20008000a00 */
[----:B------:R-:W-:Y:S07]  /*4cb0*/  @UP1 UIMAD UR6, UR36, UR38, URZ ;  /* 0x00000026240612a4 */ /* 0x000fee000f8e02ff */
[----:B------:R-:W-:Y:S01]  /*4cc0*/  @!P1 PRMT R83, R0, 0x7610, R83 ;  /* 0x0000761000539816 */ /* 0x000fe20000000053 */
[----:B---3--:R-:W-:Y:S06]  /*4cd0*/  @UP1 UIMAD.WIDE UR4, UR6, 0x4, UR4 ;  /* 0x00000004060418a5 */ /* 0x008fec000f8e0204 */
[----:B------:R-:W-:Y:S01]  /*4ce0*/  IMAD.U32 R6, RZ, RZ, UR4 ;  /* 0x00000004ff067e24 */ /* 0x000fe2000f8e00ff */
[----:B------:R-:W-:Y:S04]  /*4cf0*/  MOV R7, UR5 ;  /* 0x0000000500077c02 */ /* 0x000fe80008000f00 */
[----:B------:R-:W3:Y:S01]  /*4d00*/  @!UP1 LDCU UR4, c[0x0][0x880] ;  /* 0x00011000ff0497ac */ /* 0x000ee20008000800 */
[----:B--2--5:R4:W5:Y:S02]  /*4d10*/  @P1 LDG.E R45, desc[UR8][R6.64] ;  /* 0x00000008062d1981 */ /* 0x024964000c1e1900 */
[----:B---34-:R-:W-:Y:S07]  /*4d20*/  @!P1 IMAD.U32 R45, RZ, RZ, UR4 ;  /* 0x00000004ff2d9e24 */ /* 0x018fee000f8e00ff */
.L_x_89:
[----:B-----5:R-:W-:Y:S01]  /*4d30*/  @!P0 FSETP.EQ.AND P2, PT, R45, RZ, PT ;  /* 0x000000ff2d00820b */ /* 0x020fe20003f42000 */
[----:B------:R-:W-:Y:S01]  /*4d40*/  @!UPT UIADD3 URZ, UPT, UPT, URZ, URZ, URZ ;  /* 0x000000fffffff290 */ /* 0x000fe2000fffe0ff */
[----:B------:R-:W-:Y:S11]  /*4d50*/  @!P0 BRA `(.L_x_90) ;  /* 0x0000000000148947 */ /* 0x000ff60003800000 */
[----:B------:R-:W-:Y:S02]  /*4d60*/  LOP3.LUT P0, RZ, R83, 0xff, RZ, 0xc0, !PT ;  /* 0x000000ff53ff7812 */ /* 0x000fe4000780c0ff */
[----:B------:R-:W-:Y:S04]  /*4d70*/  PLOP3.LUT P2, PT, PT, PT, UP1, 0x80, 0x8 ;  /* 0x000000000008781c */ /* 0x000fe80003f4f018 */
[----:B------:R-:W-:Y:S07]  /*4d80*/  PLOP3.LUT P2, PT, P2, PT, PT, 0x8, 0x80 ;  /* 0x000000000080781c */ /* 0x000fee000174e170 */
[----:B------:R-:W-:Y:S11]  /*4d90*/  @P0 FSETP.EQ.AND P2, PT, R45, RZ, PT ;  /* 0x000000ff2d00020b */ /* 0x000ff60003f42000 */
[----:B------:R-:W-:Y:S02]  /*4da0*/  @!UPT UIADD3 URZ, UPT, UPT, URZ, URZ, URZ ;  /* 0x000000fffffff290 */ /* 0x000fe4000fffe0ff */
.L_x_90:
[----:B------:R-:W3:Y:S01]  /*4db0*/  SYNCS.PHASECHK.TRANS64.TRYWAIT P0, [UR21+0x70], R5 ;  /* 0x00007005ff0075a7 */ /* 0x000ee20008001115 */
[----:B------:R-:W-:Y:S04]  /*4dc0*/  ELECT P1, URZ, PT ;  /* 0x0000000000ff782f */ /* 0x000fe80003820000 */
[----:B------:R-:W-:Y:S01]  /*4dd0*/  PLOP3.LUT P1, PT, P2, P1, PT, 0xf2, 0x2f ;  /* 0x00000000002f781c */ /* 0x000fe20001723e72 */
[----:B------:R-:W-:Y:S01]  /*4de0*/  @!UPT UIADD3 URZ, UPT, UPT, URZ, URZ, URZ ;  /* 0x000000fffffff290 */ /* 0x000fe2000fffe0ff */
[----:B---3--:R-:W-:Y:S11]  /*4df0*/  @!P0 BRA `(.L_x_91) ;  /* 0x0000007c00248947 */ /* 0x008ff60003800000 */
.L_x_215:
[----:B--2---:R-:W-:Y:S01]  /*4e00*/  @!P1 IADD3 R2, P0, PT, R12, 0x580, RZ ;  /* 0x000005800c029810 */ /* 0x004fe20007f1e0ff */
[----:B------:R-:W-:Y:S01]  /*4e10*/  VOTEU.ALL UP0, P1 ;  /* 0x0000000000ff7886 */ /* 0x000fe20000800000 */
[----:B------:R-:W-:Y:S01]  /*4e20*/  UMOV UR6, 0x0 ;  /* 0x0000000000067882 */ /* 0x000fe20000000000 */
[----:B------:R-:W-:Y:S01]  /*4e30*/  UMOV UR7, 0x10000000 ;  /* 0x1000000000077882 */ /* 0x000fe20000000000 */
[----:B------:R-:W-:Y:S01]  /*4e40*/  @!P1 R2UR UR5, R2 ;  /* 0x00000000020592ca */ /* 0x000fe200000e0000 */
[----:B------:R-:W-:Y:S01]  /*4e50*/  @!P1 IMAD.X R0, RZ, RZ, R13, P0 ;  /* 0x000000ffff009224 */ /* 0x000fe200000e060d */
[----:B------:R-:W-:Y:S01]  /*4e60*/  @!UP0 UIADD3 UR40, UPT, UPT, UR21, 0x400, URZ ;  /* 0x0000040015288890 */ /* 0x000fe2000fffe0ff */
[----:B------:R-:W-:Y:S01]  /*4e70*/  VOTEU.ALL UP0, P1 ;  /* 0x0000000000ff7886 */ /* 0x000fe20000800000 */
[----:B------:R-:W-:Y:S02]  /*4e80*/  UMOV UR44, UR36 ;  /* 0x00000024002c7c82 */ /* 0x000fe40008000000 */
[----:B------:R-:W-:Y:S01]  /*4e90*/  @!P1 R2UR UR4, R0 ;  /* 0x00000000000492ca */ /* 0x000fe200000e0000 */
[----:B------:R-:W-:Y:S06]  /*4ea0*/  @!P1 IMAD.MOV.U32 R0, RZ, RZ, 0x4000 ;  /* 0x00004000ff009424 */ /* 0x000fec00078e00ff */
[----:B------:R-:W-:Y:S06]  /*4eb0*/  IMAD.U32 R6, RZ, RZ, UR5 ;  /* 0x00000005ff067e24 */ /* 0x000fec000f8e00ff */
[----:B------:R-:W-:Y:S01]  /*4ec0*/  IMAD.U32 R7, RZ, RZ, UR4 ;  /* 0x00000004ff077e24 */ /* 0x000fe2000f8e00ff */
[----:B------:R-:W-:Y:S04]  /*4ed0*/  @!P1 R2UR UR4, R6 ;  /* 0x00000000060492ca */ /* 0x000fe800000e0000 */
[----:B------:R-:W-:Y:S11]  /*4ee0*/  @!P1 R2UR UR5, R7 ;  /* 0x00000000070592ca */ /* 0x000ff600000e0000 */
[----:B------:R-:W-:Y:S02]  /*4ef0*/  @!UPT UIADD3 URZ, UPT, UPT, URZ, URZ, URZ ;  /* 0x000000fffffff290 */ /* 0x000fe4000fffe0ff */
[----:B------:R2:W-:Y:S01]  /*4f00*/  @!UP0 UTMALDG.3D [UR40], [UR4], desc[UR6] ;  /* 0x00000628040085b4 */ /* 0x0005e20008011000 */
[----:B------:R3:W-:Y:S01]  /*4f10*/  @!P1 SYNCS.ARRIVE.TRANS64.RED.A0TR RZ, [UR21+0x50], R0 ;  /* 0x00005000ffff99a7 */ /* 0x0007e20008300415 */
[----:B--2---:R-:W-:Y:S09]  /*4f20*/  UPRMT UR6, UR52, 0x654, UR41 ;  /* 0x0000065434067896 */ /* 0x004ff20008000029 */
[----:B------:R-:W-:Y:S01]  /*4f30*/  SYNCS.ARRIVE.TRANS64.RED.A1T0 RZ, [UR6], RZ ;  /* 0x000000ffffff79a7 */ /* 0x000fe20008100406 */
[----:B------:R-:W2:Y:S02]  /*4f40*/  SYNCS.PHASECHK.TRANS64.TRYWAIT P0, [UR21+0x78], R5 ;  /* 0x00007805ff0075a7 */ /* 0x000ea40008001115 */
[----:B--23--:R-:W-:Y:S05]  /*4f50*/  @!P0 BRA `(.L_x_92) ;  /* 0x0000007800e48947 */ /* 0x00cfea0003800000 */
.L_x_217:
[----:B------:R-:W-:Y:S01]  /*4f60*/  @!P1 IADD3 R2, P0, PT, R12, 0x580, RZ ;  /* 0x000005800c029810 */ /* 0x000fe20007f1e0ff */
[----:B------:R-:W-:Y:S01]  /*4f70*/  VOTEU.ALL UP0, P1 ;  /* 0x0000000000ff7886 */ /* 0x000fe20000800000 */
[----:B------:R-:W-:Y:S01]  /*4f80*/  UMOV UR8, 0x0 ;  /* 0x0000000000087882 */ /* 0x000fe20000000000 */
[----:B------:R-:W-:Y:S01]  /*4f90*/  UMOV UR9, 0x10000000 ;  /* 0x1000000000097882 */ /* 0x000fe20000000000 */
[----:B------:R-:W-:Y:S01]  /*4fa0*/  @!P1 R2UR UR5, R2 ;  /* 0x00000000020592ca */ /* 0x000fe200000e0000 */
[----:B--2---:R-:W-:Y:S01]  /*4fb0*/  @!P1 IMAD.X R0, RZ, RZ, R13, P0 ;  /* 0x000000ffff009224 */ /* 0x004fe200000e060d */
[----:B------:R-:W-:Y:S02]  /*4fc0*/  @!UP0 UIADD3 UR34, UPT, UPT, UR42, 0x20, URZ ;  /* 0x000000202a228890 */ /* 0x000fe4000fffe0ff */
[----:B------:R-:W-:Y:S02]  /*4fd0*/  @!UP0 UIADD3 UR32, UPT, UPT, UR21, 0x4400, URZ ;  /* 0x0000440015208890 */ /* 0x000fe4000fffe0ff */
[----:B------:R-:W-:Y:S01]  /*4fe0*/  @!P1 R2UR UR4, R0 ;  /* 0x00000000000492ca */ /* 0x000fe200000e0000 */
[----:B------:R-:W-:Y:S01]  /*4ff0*/  VOTEU.ALL UP0, P1 ;  /* 0x0000000000ff7886 */ /* 0x000fe20000800000 */
[----:B------:R-:W-:Y:S01]  /*5000*/  @!P1 IMAD.MOV.U32 R0, RZ, RZ, 0x4000 ;  /* 0x00004000ff009424 */ /* 0x000fe200078e00ff */
[----:B------:R-:W-:Y:S01]  /*5010*/  UMOV UR35, UR43 ;  /* 0x0000002b00237c82 */ /* 0x000fe20008000000 */
[----:B------:R-:W-:Y:S03]  /*5020*/  UPRMT UR7, UR52, 0x654, UR33 ;  /* 0x0000065434077896 */ /* 0x000fe60008000021 */
[----:B------:R-:W-:Y:S06]  /*5030*/  IMAD.U32 R6, RZ, RZ, UR5 ;  /* 0x00000005ff067e24 */ /* 0x000fec000f8e00ff */
[----:B------:R-:W-:Y:S01]  /*5040*/  IMAD.U32 R7, RZ, RZ, UR4 ;  /* 0x00000004ff077e24 */ /* 0x000fe2000f8e00ff */
[----:B------:R-:W-:Y:S04]  /*5050*/  @!P1 R2UR UR4, R6 ;  /* 0x00000000060492ca */ /* 0x000fe800000e0000 */
[----:B------:R-:W-:Y:S11]  /*5060*/  @!P1 R2UR UR5, R7 ;  /* 0x00000000070592ca */ /* 0x000ff600000e0000 */
[----:B------:R-:W-:Y:S02]  /*5070*/  @!UPT UIADD3 URZ, UPT, UPT, URZ, URZ, URZ ;  /* 0x000000fffffff290 */ /* 0x000fe4000fffe0ff */
[----:B------:R2:W-:Y:S01]  /*5080*/  @!UP0 UTMALDG.3D [UR32], [UR4], desc[UR8] ;  /* 0x00000820040085b4 */ /* 0x0005e20008011000 */
[----:B------:R2:W-:Y:S01]  /*5090*/  @!P1 SYNCS.ARRIVE.TRANS64.RED.A0TR RZ, [UR21+0x58], R0 ;  /* 0x00005800ffff99a7 */ /* 0x0005e20008300415 */
[----:B------:R-:W-:Y:S01]  /*50a0*/  SYNCS.ARRIVE.TRANS64.RED.A1T0 RZ, [UR7], RZ ;  /* 0x000000ffffff79a7 */ /* 0x000fe20008100407 */
[----:B------:R-:W3:Y:S02]  /*50b0*/  SYNCS.PHASECHK.TRANS64.TRYWAIT P0, [UR21+0x80], R5 ;  /* 0x00008005ff0075a7 */ /* 0x000ee40008001115 */
[----:B--23--:R-:W-:Y:S05]  /*50c0*/  @!P0 BRA `(.L_x_93) ;  /* 0x0000007800a08947 */ /* 0x00cfea0003800000 */
.L_x_219:
        /* <DEDUP_REMOVED lines=10> */
[----:B------:R-:W-:Y:S01]  /*5170*/  UMOV UR27, UR43 ;  /* 0x0000002b001b7c82 */ /* 0x000fe20008000000 */
[----:B------:R-:W-:Y:S01]  /*5180*/  UMOV UR28, UR36 ;  /* 0x00000024001c7c82 */ /* 0x000fe20008000000 */
[----:B------:R-:W-:Y:S03]  /*5190*/  @!P1 IMAD.MOV.U32 R0, RZ, RZ, 0x4000 ;  /* 0x00004000ff009424 */ /* 0x000fe600078e00ff */
        /* <DEDUP_REMOVED lines=11> */
.L_x_221:
[----:B------:R-:W-:Y:S01]  /*5250*/  @!P1 IADD3 R2, P0, PT, R12, 0x580, RZ ;  /* 0x000005800c029810 */ /* 0x000fe20007f1e0ff */
[----:B------:R-:W-:Y:S01]  /*5260*/  VOTEU.ALL UP0, P1 ;  /* 0x0000000000ff7886 */ /* 0x000fe20000800000 */
[----:B------:R-:W-:Y:S01]  /*5270*/  UMOV UR8, 0x0 ;  /* 0x0000000000087882 */ /* 0x000fe20000000000 */
[----:B------:R-:W-:Y:S01]  /*5280*/  UMOV UR9, 0x10000000 ;  /* 0x1000000000097882 */ /* 0x000fe20000000000 */
[----:B------:R-:W-:Y:S01]  /*5290*/  @!P1 R2UR UR5, R2 ;  /* 0x00000000020592ca */ /* 0x000fe200000e0000 */
[----:B--2---:R-:W-:Y:S01]  /*52a0*/  @!P1 IMAD.X R0, RZ, RZ, R13, P0 ;  /* 0x000000ffff009224 */ /* 0x004fe200000e060d */
[----:B------:R-:W-:Y:S01]  /*52b0*/  @!UP0 UIADD3 UR18, UPT, UPT, UR42, 0x60, URZ ;  /* 0x000000602a128890 */ /* 0x000fe2000fffe0ff */
[----:B------:R-:W-:Y:S01]  /*52c0*/  SHF.L.U32 R4, RZ, 0x1f, RZ ;  /* 0x0000001fff047819 */ /* 0x000fe200000006ff */
        /* <DEDUP_REMOVED lines=17> */
.L_x_223:
        /* <DEDUP_REMOVED lines=12> */
[----:B------:R-:W-:Y:S01]  /*54a0*/  UMOV UR11, UR43 ;  /* 0x0000002b000b7c82 */ /* 0x000fe20008000000 */
[----:B------:R-:W-:Y:S02]  /*54b0*/  UMOV UR12, UR36 ;  /* 0x00000024000c7c82 */ /* 0x000fe40008000000 */
        /* <DEDUP_REMOVED lines=10> */
.L_x_225:
        /* <DEDUP_REMOVED lines=24> */
.L_x_227:
[----:B------:R-:W-:Y:S01]  /*56e0*/  @!P1 IADD3 R2, P0, PT, R12, 0x580, RZ ;  /* 0x000005800c029810 */ /* 0x000fe20007f1e0ff */
[----:B------:R-:W-:Y:S01]  /*56f0*/  VOTEU.ALL UP0, P1 ;  /* 0x0000000000ff7886 */ /* 0x000fe20000800000 */
[----:B------:R-:W-:Y:S01]  /*5700*/  UMOV UR6, 0x0 ;  /* 0x0000000000067882 */ /* 0x000fe20000000000 */
[----:B------:R-:W-:Y:S01]  /*5710*/  UMOV UR7, 0x10000000 ;  /* 0x1000000000077882 */ /* 0x000fe20000000000 */
[----:B------:R-:W-:Y:S01]  /*5720*/  @!P1 R2UR UR5, R2 ;  /* 0x00000000020592ca */ /* 0x000fe200000e0000 */
[----:B--2---:R-:W-:Y:S01]  /*5730*/  @!P1 IMAD.X R0, RZ, RZ, R13, P0 ;  /* 0x000000ffff009224 */ /* 0x004fe200000e060d */
[----:B------:R-:W-:Y:S01]  /*5740*/  @!UP0 UIADD3 UR10, UPT, UPT, UR42, 0xc0, URZ ;  /* 0x000000c02a0a8890 */ /* 0x000fe2000fffe0ff */
[----:B------:R-:W-:Y:S01]  /*5750*/  VIADD R10, R10, 0x1 ;  /* 0x000000010a0a7836 */ /* 0x000fe20000000000 */
        /* <DEDUP_REMOVED lines=17> */
.L_x_229:
[----:B------:R-:W-:Y:S01]  /*5870*/  @!P1 IADD3 R2, P0, PT, R12, 0x580, RZ ;  /* 0x000005800c029810 */ /* 0x000fe20007f1e0ff */
[----:B------:R-:W-:Y:S01]  /*5880*/  VOTEU.ALL UP0, P1 ;  /* 0x0000000000ff7886 */ /* 0x000fe20000800000 */
[----:B------:R-:W-:Y:S01]  /*5890*/  UMOV UR6, 0x0 ;  /* 0x0000000000067882 */ /* 0x000fe20000000000 */
[----:B------:R-:W-:Y:S01]  /*58a0*/  UMOV UR7, 0x10000000 ;  /* 0x1000000000077882 */ /* 0x000fe20000000000 */
[----:B------:R-:W-:Y:S01]  /*58b0*/  @!P1 R2UR UR5, R2 ;  /* 0x00000000020592ca */ /* 0x000fe200000e0000 */
[----:B--2---:R-:W-:Y:S01]  /*58c0*/  @!P1 IMAD.X R0, RZ, RZ, R13, P0 ;  /* 0x000000ffff009224 */ /* 0x004fe200000e060d */
[----:B------:R-:W-:Y:S01]  /*58d0*/  @!UP0 UIADD3 UR10, UPT, UPT, UR42, 0xe0, URZ ;  /* 0x000000e02a0a8890 */ /* 0x000fe2000fffe0ff */
[----:B------:R-:W-:Y:S01]  /*58e0*/  R2UR UR19, R85 ;  /* 0x00000000551372ca */ /* 0x000fe200000e0000 */
[----:B------:R-:W-:Y:S01]  /*58f0*/  @!UP0 UIADD3 UR8, UPT, UPT, UR21, 0xc400, URZ ;  /* 0x0000c40015088890 */ /* 0x000fe2000fffe0ff */
[----:B------:R-:W-:Y:S01]  /*5900*/  R2UR UR18, R86 ;  /* 0x00000000561272ca */ /* 0x000fe200000e0000 */
[----:B------:R-:W-:Y:S01]  /*5910*/  VOTEU.ALL UP0, P1 ;  /* 0x0000000000ff7886 */ /* 0x000fe20000800000 */
[----:B------:R-:W-:Y:S01]  /*5920*/  @!P1 R2UR UR4, R0 ;  /* 0x00000000000492ca */ /* 0x000fe200000e0000 */
[----:B------:R-:W-:Y:S01]  /*5930*/  UMOV UR9, UR17 ;  /* 0x0000001100097c82 */ /* 0x000fe20008000000 */
[----:B------:R-:W-:Y:S01]  /*5940*/  UMOV UR11, UR43 ;  /* 0x0000002b000b7c82 */ /* 0x000fe20008000000 */
[----:B------:R-:W-:Y:S01]  /*5950*/  UMOV UR12, UR36 ;  /* 0x00000024000c7c82 */ /* 0x000fe20008000000 */
[C---:B------:R-:W-:Y:S01]  /*5960*/  ISETP.NE.AND P0, PT, R10.reuse, 0x2, PT ;  /* 0x000000020a00780c */ /* 0x040fe20003f05270 */
[----:B------:R-:W-:Y:S01]  /*5970*/  UMOV UR36, UR29 ;  /* 0x0000001d00247c82 */ /* 0x000fe20008000000 */
[----:B------:R-:W-:Y:S01]  /*5980*/  IMAD.U32 R6, RZ, RZ, UR5 ;  /* 0x00000005ff067e24 */ /* 0x000fe2000f8e00ff */
[----:B------:R-:W-:Y:S01]  /*5990*/  UPLOP3.LUT UP3, UPT, UPT, UPT, UPT, 0x80, 0x8 ;  /* 0x000000000008789c */ /* 0x000fe20003f6f070 */
[----:B------:R-:W-:Y:S01]  /*59a0*/  SEL R0, RZ, 0x1, P0 ;  /* 0x00000001ff007807 */ /* 0x000fe20000000000 */
[----:B------:R-:W-:Y:S01]  /*59b0*/  UIADD3 UR31, UPT, UPT, UR13, UR19, URZ ;  /* 0x000000130d1f7290 */ /* 0x000fe2000fffe0ff */
[----:B------:R-:W-:Y:S01]  /*59c0*/  SEL R10, R10, RZ, P0 ;  /* 0x000000ff0a0a7207 */ /* 0x000fe20000000000 */
[----:B------:R-:W-:Y:S01]  /*59d0*/  UIADD3 UR30, UPT, UPT, UR14, UR18, URZ ;  /* 0x000000120e1e7290 */ /* 0x000fe2000fffe0ff */
[----:B------:R-:W-:Y:S01]  /*59e0*/  LOP3.LUT R9, R9, R0, RZ, 0x3c, !PT ;  /* 0x0000000009097212 */ /* 0x000fe200078e3cff */
[----:B------:R-:W-:Y:S01]  /*59f0*/  IMAD.U32 R7, RZ, RZ, UR4 ;  /* 0x00000004ff077e24 */ /* 0x000fe2000f8e00ff */
[----:B------:R-:W-:Y:S04]  /*5a00*/  @!P1 R2UR UR4, R6 ;  /* 0x00000000060492ca */ /* 0x000fe800000e0000 */
[----:B------:R-:W-:Y:S11]  /*5a10*/  @!P1 R2UR UR5, R7 ;  /* 0x00000000070592ca */ /* 0x000ff600000e0000 */
[----:B------:R-:W-:Y:S02]  /*5a20*/  @!UPT UIADD3 URZ, UPT, UPT, URZ, URZ, URZ ;  /* 0x000000fffffff290 */ /* 0x000fe4000fffe0ff */
[----:B------:R2:W-:Y:S01]  /*5a30*/  @!UP0 UTMALDG.3D [UR8], [UR4], desc[UR6] ;  /* 0x00000608040085b4 */ /* 0x0005e20008011000 */
[----:B------:R2:W-:Y:S01]  /*5a40*/  @!P1 SYNCS.ARRIVE.TRANS64.RED.A0TR RZ, [UR21+0x68], R3 ;  /* 0x00006803ffff99a7 */ /* 0x0005e20008300415 */
[----:B------:R-:W-:Y:S01]  /*5a50*/  SYNCS.ARRIVE.TRANS64.RED.A1T0 RZ, [UR16], RZ ;  /* 0x000000ffffff79a7 */ /* 0x000fe20008100410 */
[----:B------:R-:W-:Y:S05]  /*5a60*/  BRA.U UP2, `(.L_x_99) ;  /* 0xffffffe902c87547 */ /* 0x000fea000b83ffff */
[----:B------:R-:W3:Y:S02]  /*5a70*/  SYNCS.PHASECHK.TRANS64.TRYWAIT P0, [UR21+0x70], R5 ;  /* 0x00007005ff0075a7 */ /* 0x000ee40008001115 */
[----:B---3--:R-:W-:Y:S05]  /*5a80*/  @!P0 BRA `(.L_x_100) ;  /* 0x0000007000c08947 */ /* 0x008fea0003800000 */
.L_x_231:
[----:B------:R-:W4:Y:S02]  /*5a90*/  SYNCS.PHASECHK.TRANS64.TRYWAIT P0, [UR21+0x78], R5 ;  /* 0x00007805ff0075a7 */ /* 0x000f240008001115 */
[----:B----4-:R-:W-:Y:S05]  /*5aa0*/  @!P0 BRA `(.L_x_101) ;  /* 0x0000007000d08947 */ /* 0x010fea0003800000 */
.L_x_233:
[----:B------:R-:W4:Y:S01]  /*5ab0*/  SYNCS.PHASECHK.TRANS64.TRYWAIT P0, [UR21+0x80], R5 ;  /* 0x00008005ff0075a7 */ /* 0x000f220008001115 */
[----:B---3--:R-:W-:Y:S01]  /*5ac0*/  HFMA2 R0, -RZ, RZ, 0, 5.9604644775390625e-08 ;  /* 0x00000001ff007431 */ /* 0x008fe200000001ff */
[----:B----4-:R-:W-:Y:S06]  /*5ad0*/  @!P0 BRA `(.L_x_102) ;  /* 0x0000007000dc8947 */ /* 0x010fec0003800000 */
.L_x_235:
[----:B---3--:R-:W-:Y:S02]  /*5ae0*/  MOV R2, UR21 ;  /* 0x0000001500027c02 */ /* 0x008fe40008000f00 */
[----:B------:R-:W-:-:S07]  /*5af0*/  SHF.L.U32 R0, R0, 0x1f, RZ ;  /* 0x0000001f00007819 */ /* 0x000fce00000006ff */
.L_x_103:
[----:B---3--:R3:W4:Y:S02]  /*5b00*/  SYNCS.PHASECHK.TRANS64.TRYWAIT P0, [R2+URZ+0x88], R0 ;  /* 0x00008800020075a7 */ /* 0x00872400080011ff */
[----:B----4-:R-:W-:Y:S05]  /*5b10*/  @!P0 NANOSLEEP.SYNCS 0x989680 ;  /* 0x009896800000895d */ /* 0x010fea0003900000 */
[----:B------:R-:W4:Y:S02]  /*5b20*/  @!P0 SYNCS.PHASECHK.TRANS64 P0, [R2+URZ+0x88], R0 ;  /* 0x00008800020085a7 */ /* 0x000f2400080010ff */
[----:B-12-4-:R-:W-:Y:S05]  /*5b30*/  @P0 EXIT ;  /* 0x000000000000094d */ /* 0x016fea0003800000 */
[----:B------:R-:W-:Y:S05]  /*5b40*/  BRA `(.L_x_103) ;  /* 0xfffffffc00ec7947 */ /* 0x000fea000383ffff */
.L_x_84:
[----:B------:R-:W-:-:S06]  /*5b50*/  UISETP.GE.AND UP0, UPT, UR18, 0x4, UPT ;  /* 0x000000041200788c */ /* 0x000fcc000bf06270 */
[----:B------:R-:W-:-:S13]  /*5b60*/  PLOP3.LUT P0, PT, PT, PT, UP0, 0x80, 0x8 ;  /* 0x000000000008781c */ /* 0x000fda0003f0f008 */
[----:B-1----:R-:W-:Y:S05]  /*5b70*/  @!P0 EXIT ;  /* 0x000000000000894d */ /* 0x002fea0003800000 */
[----:B------:R-:W-:Y:S01]  /*5b80*/  BAR.SYNC.DEFER_BLOCKING 0x6, 0xa0 ;  /* 0x0182800000007b1d */ /* 0x000fe20000010000 */
[C---:B------:R-:W-:Y:S01]  /*5b90*/  IMAD.SHL.U32 R2, R100.reuse, 0x20, RZ ;  /* 0x0000002064027824 */ /* 0x040fe200078e00ff */
[C---:B------:R-:W-:Y:S01]  /*5ba0*/  LOP3.LUT R82, R100.reuse, 0x1, RZ, 0xc0, !PT ;  /* 0x0000000164527812 */ /* 0x040fe200078ec0ff */
[C---:B------:R-:W-:Y:S01]  /*5bb0*/  IMAD.SHL.U32 R44, R100.reuse, 0x4, RZ ;  /* 0x00000004642c7824 */ /* 0x040fe200078e00ff */
[----:B------:R-:W-:Y:S01]  /*5bc0*/  CS2R R96, SRZ ;  /* 0x0000000000607805 */ /* 0x000fe2000001ff00 */
[----:B------:R-:W-:Y:S01]  /*5bd0*/  IMAD.U32 R37, R100, 0x10000, RZ ;  /* 0x0001000064257824 */ /* 0x000fe200078e00ff */
[----:B------:R-:W-:Y:S01]  /*5be0*/  UMOV UR43, 0x400 ;  /* 0x00000400002b7882 */ /* 0x000fe20000000000 */
[----:B------:R-:W1:Y:S01]  /*5bf0*/  LDCU.64 UR4, c[0x0][0x890] ;  /* 0x00011200ff0477ac */ /* 0x000e620008000a00 */
[----:B------:R-:W2:Y:S01]  /*5c00*/  LDC.64 R80, c[0x0][0x8b0] ;  /* 0x00022c00ff507b82 */ /* 0x000ea20000000a00 */
[----:B------:R-:W-:Y:S01]  /*5c10*/  LOP3.LUT R3, R2, 0xe0, RZ, 0xc0, !PT ;  /* 0x000000e002037812 */ /* 0x000fe200078ec0ff */
[----:B------:R-:W-:Y:S01]  /*5c20*/  IMAD.MOV.U32 R99, RZ, RZ, 0x2 ;  /* 0x00000002ff637424 */ /* 0x000fe200078e00ff */
[----:B------:R-:W-:Y:S01]  /*5c30*/  ULEA UR43, UR52, UR43, 0x18 ;  /* 0x0000002b342b7291 */ /* 0x000fe2000f8ec0ff */
[----:B------:R-:W-:Y:S01]  /*5c40*/  ISETP.NE.U32.AND P0, PT, R82, 0x1, PT ;  /* 0x000000015200780c */ /* 0x000fe20003f05070 */
[----:B------:R-:W-:Y:S01]  /*5c50*/  IMAD.MOV.U32 R98, RZ, RZ, 0x4 ;  /* 0x00000004ff627424 */ /* 0x000fe200078e00ff */
[----:B------:R-:W-:Y:S01]  /*5c60*/  LOP3.LUT R44, R3, 0x1c, R44, 0xf8, !PT ;  /* 0x0000001c032c7812 */ /* 0x000fe200078ef82c */
[----:B------:R-:W-:Y:S01]  /*5c70*/  IMAD.MOV.U32 R36, RZ, RZ, RZ ;  /* 0x000000ffff247224 */ /* 0x000fe200078e00ff */
[----:B------:R-:W3:Y:S01]  /*5c80*/  LDC.64 R46, c[0x0][0x8a8] ;  /* 0x00022a00ff2e7b82 */ /* 0x000ee20000000a00 */
[----:B------:R-:W-:Y:S01]  /*5c90*/  LOP3.LUT R37, R37, 0x600000, RZ, 0xc0, !PT ;  /* 0x0060000025257812 */ /* 0x000fe200078ec0ff */
[----:B------:R-:W-:Y:S01]  /*5ca0*/  IMAD.MOV.U32 R90, RZ, RZ, RZ ;  /* 0x000000ffff5a7224 */ /* 0x000fe200078e00ff */
[----:B------:R-:W-:Y:S01]  /*5cb0*/  R2P PR, R100, 0x6 ;  /* 0x0000000664007804 */ /* 0x000fe20000000000 */
[----:B------:R-:W4:Y:S01]  /*5cc0*/  LDCU UR63, c[0x0][0x370] ;  /* 0x00006e00ff3f77ac */ /* 0x000f220008000800 */
[----:B------:R-:W-:-:S02]  /*5cd0*/  LOP3.LUT R44, R44, 0xf00, R2, 0xf8, !PT ;  /* 0x00000f002c2c7812 */ /* 0x000fc400078ef802 */
[----:B------:R-:W-:Y:S01]  /*5ce0*/  P2R R2, PR, RZ, 0x1 ;  /* 0x00000001ff027803 */ /* 0x000fe20000000000 */
[----:B------:R-:W4:Y:S01]  /*5cf0*/  LDS R0, [UR43+0x130] ;  /* 0x0001302bff007984 */ /* 0x000f220008000800 */
[----:B-1----:R-:W-:Y:S01]  /*5d00*/  IMAD.U32 R102, RZ, RZ, UR4 ;  /* 0x00000004ff667e24 */ /* 0x002fe2000f8e00ff */
[----:B------:R-:W-:Y:S01]  /*5d10*/  UIADD3 UR4, UPT, UPT, UR43, 0x400, URZ ;  /* 0x000004002b047890 */ /* 0x000fe2000fffe0ff */
[----:B------:R-:W-:Y:S01]  /*5d20*/  IMAD.U32 R101, RZ, RZ, UR5 ;  /* 0x00000005ff657e24 */ /* 0x000fe2000f8e00ff */
[----:B------:R-:W-:Y:S01]  /*5d30*/  LOP3.LUT R100, R100, 0x60, RZ, 0xc0, !PT ;  /* 0x0000006064647812 */ /* 0x000fe200078ec0ff */
[----:B------:R-:W1:Y:S01]  /*5d40*/  LDCU.64 UR54, c[0x0][0x348] ;  /* 0x00006900ff3677ac */ /* 0x000e620008000a00 */
[----:B------:R-:W-:Y:S02]  /*5d50*/  SEL R99, R99, 0xfffffffe, !P1 ;  /* 0xfffffffe63637807 */ /* 0x000fe40004800000 */
[----:B------:R-:W-:Y:S01]  /*5d60*/  SEL R98, R98, 0xfffffffc, !P2 ;  /* 0xfffffffc62627807 */ /* 0x000fe20005000000 */
[----:B------:R-:W-:Y:S01]  /*5d70*/  IMAD.U32 R88, RZ, RZ, UR4 ;  /* 0x00000004ff587e24 */ /* 0x000fe2000f8e00ff */
[----:B------:R-:W1:Y:S01]  /*5d80*/  LDCU UR42, c[0x0][0xb0c] ;  /* 0x00016180ff2a77ac */ /* 0x000e620008000800 */
[----:B------:R-:W1:Y:S01]  /*5d90*/  LDCU UR39, c[0x0][0xb30] ;  /* 0x00016600ff2777ac */ /* 0x000e620008000800 */
[----:B------:R-:W1:Y:S01]  /*5da0*/  LDCU.64 UR60, c[0x0][0x888] ;  /* 0x00011100ff3c77ac */ /* 0x000e620008000a00 */
[----:B------:R-:W1:Y:S01]  /*5db0*/  LDCU.64 UR40, c[0x0][0xb28] ;  /* 0x00016500ff2877ac */ /* 0x000e620008000a00 */
[----:B------:R-:W1:Y:S01]  /*5dc0*/  LDCU.128 UR56, c[0x0][0xb10] ;  /* 0x00016200ff3877ac */ /* 0x000e620008000c00 */
[----:B------:R-:W1:Y:S01]  /*5dd0*/  LDCU UR62, c[0x0][0x374] ;  /* 0x00006e80ff3e77ac */ /* 0x000e620008000800 */
[----:B------:R-:W-:Y:S01]  /*5de0*/  UMOV UR53, URZ ;  /* 0x000000ff00357c82 */ /* 0x000fe20008000000 */
[----:B------:R-:W-:Y:S01]  /*5df0*/  UMOV UR47, URZ ;  /* 0x000000ff002f7c82 */ /* 0x000fe20008000000 */
[----:B-1234-:R-:W-:-:S07]  /*5e00*/  IMAD.IADD R37, R0, 0x1, R37 ;  /* 0x0000000100257824 */ /* 0x01efce00078e0225 */
.L_x_179:
[----:B------:R-:W-:Y:S02]  /*5e10*/  LEA R0, R90, UR43, 0x3 ;  /* 0x0000002b5a007c11 */ /* 0x000fe4000f8e18ff */
[----:B------:R-:W-:Y:S02]  /*5e20*/  SHF.L.U32 R2, R96, 0x1f, RZ ;  /* 0x0000001f60027819 */ /* 0x000fe400000006ff */
[----:B-1----:R-:W-:Y:S02]  /*5e30*/  LEA R4, R90, UR43, 0x4 ;  /* 0x0000002b5a047c11 */ /* 0x002fe4000f8e20ff */
[----:B------:R-:W1:Y:S02]  /*5e40*/  SYNCS.PHASECHK.TRANS64.TRYWAIT P0, [R0+URZ+0xa0], R2 ;  /* 0x0000a002000075a7 */ /* 0x000e6400080011ff */
[----:B-1----:R-:W-:Y:S05]  /*5e50*/  @!P0 BRA `(.L_x_104) ;  /* 0x0000007000148947 */ /* 0x002fea0003800000 */
.L_x_236:
[----:B------:R-:W-:Y:S01]  /*5e60*/  R2UR UR7, R103 ;  /* 0x00000000670772ca */ /* 0x000fe200000e0000 */
[----:B------:R-:W2:Y:S01]  /*5e70*/  LDS.128 R4, [R4+0x110] ;  /* 0x0001100004047984 */ /* 0x000ea20000000c00 */
[----:B-1----:R-:W-:Y:S01]  /*5e80*/  VIADD R0, R0, 0xb0 ;  /* 0x000000b000007836 */ /* 0x002fe20000000000 */
[----:B------:R-:W-:Y:S04]  /*5e90*/  UISETP.GE.AND UP0, UPT, UR45, 0x1, UPT ;  /* 0x000000012d00788c */ /* 0x000fe8000bf06270 */
[----:B------:R-:W-:Y:S01]  /*5ea0*/  PRMT R0, RZ, 0x654, R0 ;  /* 0x00000654ff007816 */ /* 0x000fe20000000000 */
[----:B------:R-:W-:Y:S01]  /*5eb0*/  @!PT LDS RZ, [RZ] ;  /* 0x00000000fffff984 */ /* 0x000fe20000000800 */
[----:B------:R-:W-:Y:S01]  /*5ec0*/  @!PT LDS RZ, [RZ] ;  /* 0x00000000fffff984 */ /* 0x000fe20000000800 */
[----:B------:R-:W-:Y:S01]  /*5ed0*/  @!PT LDS RZ, [RZ] ;  /* 0x00000000fffff984 */ /* 0x000fe20000000800 */
[----:B------:R-:W-:Y:S01]  /*5ee0*/  @!PT LDS RZ, [RZ] ;  /* 0x00000000fffff984 */ /* 0x000fe20000000800 */
[----:B------:R1:W-:Y:S06]  /*5ef0*/  MEMBAR.ALL.CTA ;  /* 0x0000000000007992 */ /* 0x0003ec0000008000 */
[----:B-1----:R-:W1:Y:S02]  /*5f00*/  FENCE.VIEW.ASYNC.S ;  /* 0x00000000000073c6 */ /* 0x002e640000000000 */
[----:B-1----:R1:W-:Y:S01]  /*5f10*/  SYNCS.ARRIVE.TRANS64.RED.A1T0 RZ, [R0+URZ], RZ ;  /* 0x000000ff00ff79a7 */ /* 0x0023e200081004ff */
[----:B--2---:R-:W-:Y:S11]  /*5f20*/  LOP3.LUT P0, RZ, R6, 0x1, RZ, 0xc0, !PT ;  /* 0x0000000106ff7812 */ /* 0x004ff6000780c0ff */
[----:B------:R-:W-:Y:S02]  /*5f30*/  @!UPT UIADD3 URZ, UPT, UPT, URZ, URZ, URZ ;  /* 0x000000fffffff290 */ /* 0x000fe4000fffe0ff */
[----:B------:R-:W-:Y:S01]  /*5f40*/  VOTEU.ANY UP1, P0 ;  /* 0x0000000000ff7886 */ /* 0x000fe20000020100 */
[----:B------:R-:W-:Y:S01]  /*5f50*/  PLOP3.LUT P0, PT, PT, PT, UP1, 0x80, 0x8 ;  /* 0x000000000008781c */ /* 0x000fe20003f0f018 */
[----:B------:R-:W-:Y:S06]  /*5f60*/  UP2UR UR4, UPR, URZ, 0x2 ;  /* 0x00000002ff047883 */ /* 0x000fec0008000000 */
[----:B------:R-:W-:Y:S06]  /*5f70*/  IMAD.U32 R104, RZ, RZ, UR4 ;  /* 0x00000004ff687e24 */ /* 0x000fec000f8e00ff */
[----:B------:R-:W-:Y:S02]  /*5f80*/  @P0 SHF.R.U32.HI R2, RZ, 0x10, R5 ;  /* 0x00000010ff020819 */ /* 0x000fe40000011605 */
[----:B------:R-:W-:Y:S02]  /*5f90*/  @P0 MOV R3, R4 ;  /* 0x0000000400030202 */ /* 0x000fe40000000f00 */
[----:B------:R-:W-:Y:S02]  /*5fa0*/  @P0 R2UR UR4, R2 ;  /* 0x00000000020402ca */ /* 0x000fe400000e0000 */
[----:B------:R-:W-:Y:S02]  /*5fb0*/  @P0 LOP3.LUT R4, R5, 0xffff, RZ, 0xc0, !PT ;  /* 0x0000ffff05040812 */ /* 0x000fe400078ec0ff */
[----:B------:R-:W-:Y:S02]  /*5fc0*/  @P0 R2UR UR6, R3 ;  /* 0x00000000030602ca */ /* 0x000fe400000e0000 */
[----:B------:R-:W-:Y:S07]  /*5fd0*/  @P0 R2UR UR5, R4 ;  /* 0x00000000040502ca */ /* 0x000fee00000e0000 */
[----:B------:R-:W-:Y:S02]  /*5fe0*/  @UP1 UMOV UR7, UR4 ;  /* 0x0000000400071c82 */ /* 0x000fe40008000000 */
[----:B------:R-:W-:Y:S02]  /*5ff0*/  IMAD.U32 R103, RZ, RZ, UR7 ;  /* 0x00000007ff677e24 */ /* 0x000fe4000f8e00ff */
[----:B------:R-:W-:Y:S02]  /*6000*/  @UP1 UMOV UR38, UR6 ;  /* 0x0000000600261c82 */ /* 0x000fe40008000000 */
[----:B------:R-:W-:Y:S01]  /*6010*/  @UP1 UMOV UR37, UR5 ;  /* 0x0000000500251c82 */ /* 0x000fe20008000000 */
[----:B-1----:R-:W-:Y:S05]  /*6020*/  BRA.U !UP0, `(.L_x_105) ;  /* 0x0000000108cc7547 */ /* 0x002fea000b800000 */
[----:B------:R-:W1:Y:S01]  /*6030*/  LDCU UR12, c[0x0][0xb20] ;  /* 0x00016400ff0c77ac */ /* 0x000e620008000800 */
[----:B------:R-:W-:Y:S02]  /*6040*/  UIMAD.WIDE.U32 UR4, UR62, UR59, URZ ;  /* 0x0000003b3e0472a5 */ /* 0x000fe4000f8e00ff */
[----:B------:R-:W-:Y:S02]  /*6050*/  UIMAD.WIDE.U32 UR6, UR63, UR56, URZ ;  /* 0x000000383f0672a5 */ /* 0x000fe4000f8e00ff */
[----:B------:R-:W-:Y:S02]  /*6060*/  UISETP.NE.AND UP0, UPT, UR58, 0x1, UPT ;  /* 0x000000013a00788c */ /* 0x000fe4000bf05270 */
[----:B------:R-:W-:Y:S02]  /*6070*/  UIMAD.WIDE.U32 UR8, UR37, UR59, URZ ;  /* 0x0000003b250872a5 */ /* 0x000fe4000f8e00ff */
[----:B------:R-:W-:Y:S02]  /*6080*/  UIMAD.WIDE.U32 UR10, UR38, UR56, URZ ;  /* 0x00000038260a72a5 */ /* 0x000fe4000f8e00ff */
[----:B------:R-:W-:Y:S02]  /*6090*/  UISETP.NE.AND UP1, UPT, UR42, 0x1, UPT ;  /* 0x000000012a00788c */ /* 0x000fe4000bf25270 */
[----:B------:R-:W-:Y:S01]  /*60a0*/  UISETP.NE.AND UP2, UPT, UR45, 0x1, UPT ;  /* 0x000000012d00788c */ /* 0x000fe2000bf45270 */
[----:B------:R-:W-:Y:S02]  /*60b0*/  UMOV UR4, UR5 ;  /* 0x0000000500047c82 */ /* 0x000fe40008000000 */
[----:B-1----:R-:W-:Y:S03]  /*60c0*/  USHF.R.U32.HI UR5, URZ, UR12, UR4 ;  /* 0x0000000cff057299 */ /* 0x002fe60008011604 */
[----:B------:R-:W-:Y:S02]  /*60d0*/  UMOV UR4, UR7 ;  /* 0x0000000700047c82 */ /* 0x000fe40008000000 */
[----:B------:R-:W-:Y:S02]  /*60e0*/  USHF.R.U32.HI UR7, URZ, UR57, UR4 ;  /* 0x00000039ff077299 */ /* 0x000fe40008011604 */
[----:B------:R-:W-:Y:S02]  /*60f0*/  USEL UR4, UR62, UR5, !UP0 ;  /* 0x000000053e047287 */ /* 0x000fe4000c000000 */
[----:B------:R-:W-:Y:S01]  /*6100*/  USEL UR7, UR63, UR7, !UP1 ;  /* 0x000000073f077287 */ /* 0x000fe2000c800000 */
[----:B------:R-:W-:Y:S01]  /*6110*/  UMOV UR5, UR9 ;  /* 0x0000000900057c82 */ /* 0x000fe20008000000 */
[----:B------:R-:W-:Y:S02]  /*6120*/  UIMAD.WIDE.U32 UR8, UR4, UR40, URZ ;  /* 0x00000028040872a5 */ /* 0x000fe4000f8e00ff */
[----:B------:R-:W-:Y:S03]  /*6130*/  USHF.R.U32.HI UR6, URZ, UR12, UR5 ;  /* 0x0000000cff067299 */ /* 0x000fe60008011605 */
[----:B------:R-:W-:Y:S01]  /*6140*/  UMOV UR5, UR11 ;  /* 0x0000000b00057c82 */ /* 0x000fe20008000000 */
[----:B------:R-:W-:Y:S02]  /*6150*/  UIMAD.WIDE.U32 UR10, UR7, UR40, URZ ;  /* 0x00000028070a72a5 */ /* 0x000fe4000f8e00ff */
[----:B------:R-:W-:Y:S02]  /*6160*/  USHF.R.U32.HI UR12, URZ, UR57, UR5 ;  /* 0x00000039ff0c7299 */ /* 0x000fe40008011605 */
[----:B------:R-:W-:Y:S01]  /*6170*/  USEL UR6, UR37, UR6, !UP0 ;  /* 0x0000000625067287 */ /* 0x000fe2000c000000 */
[----:B------:R-:W-:Y:S02]  /*6180*/  UMOV UR5, UR9 ;  /* 0x0000000900057c82 */ /* 0x000fe40008000000 */
[----:B------:R-:W-:Y:S01]  /*6190*/  UMOV UR10, UR11 ;  /* 0x0000000b000a7c82 */ /* 0x000fe20008000000 */
[----:B------:R-:W-:Y:S02]  /*61a0*/  @UP2 USHF.R.U32.HI UR4, URZ, UR41, UR5 ;  /* 0x00000029ff042299 */ /* 0x000fe40008011605 */
[----:B------:R-:W-:Y:S02]  /*61b0*/  @UP2 USHF.R.U32.HI UR7, URZ, UR41, UR10 ;  /* 0x00000029ff072299 */ /* 0x000fe4000801160a */
[----:B------:R-:W-:Y:S02]  /*61c0*/  UIMAD UR4, UR45, UR4, URZ ;  /* 0x000000042d0472a4 */ /* 0x000fe4000f8e02ff */
[----:B------:R-:W-:Y:S02]  /*61d0*/  UIMAD.WIDE.U32 UR10, UR6, UR40, URZ ;  /* 0x00000028060a72a5 */ /* 0x000fe4000f8e00ff */
[----:B------:R-:W-:Y:S02]  /*61e0*/  USEL UR5, UR38, UR12, !UP1 ;  /* 0x0000000c26057287 */ /* 0x000fe4000c800000 */
[----:B------:R-:W-:Y:S02]  /*61f0*/  UIMAD UR8, UR45, UR7, URZ ;  /* 0x000000072d0872a4 */ /* 0x000fe4000f8e02ff */
[----:B------:R-:W-:Y:S03]  /*6200*/  UISETP.GE.AND UP0, UPT, UR6, UR4, UPT ;  /* 0x000000040600728c */ /* 0x000fe6000bf06270 */
[----:B------:R-:W-:Y:S01]  /*6210*/  UMOV UR4, UR11 ;  /* 0x0000000b00047c82 */ /* 0x000fe20008000000 */
[----:B------:R-:W-:Y:S02]  /*6220*/  UISETP.GE.OR UP0, UPT, UR5, UR8, UP0 ;  /* 0x000000080500728c */ /* 0x000fe40008706670 */
[----:B------:R-:W-:Y:S02]  /*6230*/  USHF.R.U32.HI UR4, URZ, UR41, UR4 ;  /* 0x00000029ff047299 */ /* 0x000fe40008011604 */
[----:B------:R-:W-:Y:S02]  /*6240*/  UIMAD.WIDE.U32 UR8, UR5, UR40, URZ ;  /* 0x00000028050872a5 */ /* 0x000fe4000f8e00ff */
[----:B------:R-:W-:Y:S02]  /*6250*/  USEL UR11, UR6, UR4, !UP2 ;  /* 0x00000004060b7287 */ /* 0x000fe4000d000000 */
[----:B------:R-:W-:Y:S02]  /*6260*/  UIADD3 UR8, UPT, UPT, -UR5, URZ, URZ ;  /* 0x000000ff05087290 */ /* 0x000fe4000fffe1ff */
[----:B------:R-:W-:Y:S01]  /*6270*/  UIADD3 UR10, UPT, UPT, -UR11, URZ, URZ ;  /* 0x000000ff0b0a7290 */ /* 0x000fe2000fffe1ff */
[----:B------:R-:W-:Y:S01]  /*6280*/  @!UP0 UMOV UR4, UR9 ;  /* 0x0000000900048c82 */ /* 0x000fe20008000000 */
[----:B------:R-:W-:Y:S02]  /*6290*/  UIADD3 UR9, UPT, UPT, -UR6, URZ, URZ ;  /* 0x000000ff06097290 */ /* 0x000fe4000fffe1ff */
[----:B------:R-:W-:Y:S02]  /*62a0*/  @!UP0 USHF.R.U32.HI UR4, URZ, UR41, UR4 ;  /* 0x00000029ff048299 */ /* 0x000fe40008011604 */
[----:B------:R-:W-:Y:S02]  /*62b0*/  UIMAD UR10, UR45, UR10, UR6 ;  /* 0x0000000a2d0a72a4 */ /* 0x000fe4000f8e0206 */
[----:B------:R-:W-:Y:S04]  /*62c0*/  @!UP0 USEL UR4, UR5, UR4, !UP2 ;  /* 0x0000000405048287 */ /* 0x000fe8000d000000 */
[----:B------:R-:W-:Y:S02]  /*62d0*/  @!UP0 UIMAD UR10, UR7, UR10, UR4 ;  /* 0x0000000a070a82a4 */ /* 0x000fe4000f8e0204 */
[----:B------:R-:W-:Y:S02]  /*62e0*/  @!UP0 UIADD3 UR11, UPT, UPT, UR11, -UR4, URZ ;  /* 0x800000040b0b8290 */ /* 0x000fe4000fffe0ff */
[----:B------:R-:W-:Y:S02]  /*62f0*/  UIMAD UR7, UR42, UR8, UR38 ;  /* 0x000000082a0772a4 */ /* 0x000fe4000f8e0226 */
[----:B------:R-:W-:Y:S02]  /*6300*/  @!UP0 UIMAD UR6, UR11, UR45, UR5 ;  /* 0x0000002d0b0682a4 */ /* 0x000fe4000f8e0205 */
[----:B------:R-:W-:Y:S01]  /*6310*/  UIMAD UR4, UR58, UR9, UR37 ;  /* 0x000000093a0472a4 */ /* 0x000fe2000f8e0225 */
[----:B------:R-:W-:Y:S02]  /*6320*/  @!UP0 UMOV UR5, UR10 ;  /* 0x0000000a00058c82 */ /* 0x000fe40008000000 */
[----:B------:R-:W-:Y:S02]  /*6330*/  UIMAD UR38, UR5, UR42, UR7 ;  /* 0x0000002a052672a4 */ /* 0x000fe4000f8e0207 */
[----:B------:R-:W-:Y:S11]  /*6340*/  UIMAD UR37, UR6, UR58, UR4 ;  /* 0x0000003a062572a4 */ /* 0x000ff6000f8e0204 */
[----:B------:R-:W-:Y:S01]  /*6350*/  @!UPT UIADD3 URZ, UPT, UPT, URZ, URZ, URZ ;  /* 0x000000fffffff290 */ /* 0x000fe2000fffe0ff */
.L_x_105:
[----:B------:R-:W-:Y:S01]  /*6360*/  UISETP.NE.AND UP0, UPT, UR39, 0x1, UPT ;  /* 0x000000012700788c */ /* 0x000fe2000bf05270 */
[----:B------:R-:W-:Y:S01]  /*6370*/  LOP3.LUT P0, RZ, R88, 0x3f0, RZ, 0xc0, !PT ;  /* 0x000003f058ff7812 */ /* 0x000fe2000780c0ff */
[----:B------:R-:W-:Y:S01]  /*6380*/  USHF.L.U32 UR50, UR30, 0x7, URZ ;  /* 0x000000071e327899 */ /* 0x000fe200080006ff */
[----:B------:R-:W-:Y:S01]  /*6390*/  BSSY.RECONVERGENT B6, `(.L_x_106) ;  /* 0x0000034000067945 */ /* 0x000fe20003800200 */
[----:B------:R-:W-:Y:S01]  /*63a0*/  USHF.L.U32 UR49, UR31, 0x8, URZ ;  /* 0x000000081f317899 */ /* 0x000fe200080006ff */
[----:B------:R-:W-:Y:S06]  /*63b0*/  IADD3 R90, PT, PT, R90, 0x1, RZ ;  /* 0x000000015a5a7810 */ /* 0x000fec0007ffe0ff */
[----:B------:R-:W1:Y:S01]  /*63c0*/  @!UP0 LDCU.128 UR12, c[0x0][0xb10] ;  /* 0x00016200ff0c87ac */ /* 0x000e620008000c00 */
[----:B------:R-:W2:Y:S01]  /*63d0*/  @!UP0 LDCU UR5, c[0x0][0xb0c] ;  /* 0x00016180ff0587ac */ /* 0x000ea20008000800 */
[----:B------:R-:W3:Y:S01]  /*63e0*/  @!UP0 LDCU UR10, c[0x0][0xb20] ;  /* 0x00016400ff0a87ac */ /* 0x000ee20008000800 */
[----:B-1----:R-:W-:Y:S02]  /*63f0*/  UIMAD.WIDE.U32 UR8, UR38, UR12, URZ ;  /* 0x0000000c260872a5 */ /* 0x002fe4000f8e00ff */
[----:B------:R-:W-:Y:S02]  /*6400*/  UIMAD.WIDE.U32 UR6, UR37, UR15, URZ ;  /* 0x0000000f250672a5 */ /* 0x000fe4000f8e00ff */
[----:B------:R-:W-:Y:S03]  /*6410*/  @!UP0 UISETP.NE.AND UP1, UPT, UR14, 0x1, UPT ;  /* 0x000000010e00888c */ /* 0x000fe6000bf25270 */
[----:B------:R-:W-:Y:S01]  /*6420*/  @!UP0 UMOV UR4, UR9 ;  /* 0x0000000900048c82 */ /* 0x000fe20008000000 */
[----:B--2---:R-:W-:Y:S02]  /*6430*/  @!UP0 UISETP.NE.AND UP2, UPT, UR5, 0x1, UPT ;  /* 0x000000010500888c */ /* 0x004fe4000bf45270 */
[----:B------:R-:W-:Y:S01]  /*6440*/  @!UP0 USHF.R.U32.HI UR4, URZ, UR13, UR4 ;  /* 0x0000000dff048299 */ /* 0x000fe20008011604 */
[----:B------:R-:W-:Y:S02]  /*6450*/  @!UP0 UMOV UR6, UR7 ;  /* 0x0000000700068c82 */ /* 0x000fe40008000000 */
[----:B---3--:R-:W-:Y:S02]  /*6460*/  @!UP0 USHF.R.U32.HI UR6, URZ, UR10, UR6 ;  /* 0x0000000aff068299 */ /* 0x008fe40008011606 */
[----:B------:R-:W-:Y:S02]  /*6470*/  @!UP0 USEL UR7, UR38, UR4, !UP2 ;  /* 0x0000000426078287 */ /* 0x000fe4000d000000 */
[----:B------:R-:W-:Y:S04]  /*6480*/  @!UP0 USEL UR6, UR37, UR6, !UP1 ;  /* 0x0000000625068287 */ /* 0x000fe8000c800000 */
[----:B------:R-:W-:Y:S02]  /*6490*/  @!UP0 UIADD3 UR4, UPT, UPT, -UR7, UR6, URZ ;  /* 0x0000000607048290 */ /* 0x000fe4000fffe1ff */
[----:B------:R-:W-:Y:S02]  /*64a0*/  @!UP0 UIADD3 UR6, UPT, UPT, UR7, -UR6, URZ ;  /* 0x8000000607068290 */ /* 0x000fe4000fffe0ff */
[----:B------:R-:W-:Y:S02]  /*64b0*/  @!UP0 UIMAD UR38, UR4, UR5, UR38 ;  /* 0x00000005042682a4 */ /* 0x000fe4000f8e0226 */
[----:B------:R-:W-:Y:S01]  /*64c0*/  @!UP0 UIMAD UR37, UR6, UR14, UR37 ;  /* 0x0000000e062582a4 */ /* 0x000fe2000f8e0225 */
[----:B------:R-:W-:Y:S11]  /*64d0*/  @!P0 BRA `(.L_x_107) ;  /* 0x00000000007c8947 */ /* 0x000ff60003800000 */
[----:B------:R-:W1:Y:S01]  /*64e0*/  LDCU.64 UR8, c[0x4][0x80] ;  /* 0x01001000ff0877ac */ /* 0x000e620008000a00 */
[----:B------:R-:W-:Y:S01]  /*64f0*/  MOV R2, 0x0 ;  /* 0x0000000000027802 */ /* 0x000fe20000000f00 */
[----:B------:R-:W-:Y:S02]  /*6500*/  HFMA2 R12, -RZ, RZ, 0, 5.9604644775390625e-08 ;  /* 0x00000001ff0c7431 */ /* 0x000fe400000001ff */
[----:B------:R-:W-:Y:S01]  /*6510*/  IMAD.MOV.U32 R8, RZ, RZ, 0x70 ;  /* 0x00000070ff087424 */ /* 0x000fe200078e00ff */
[----:B------:R2:W3:Y:S01]  /*6520*/  LDC.64 R14, c[0x4][R2] ;  /* 0x01000000020e7b82 */ /* 0x0004e20000000a00 */
[----:B------:R-:W4:Y:S01]  /*6530*/  LDCU.64 UR6, c[0x4][0x88] ;  /* 0x01001100ff0677ac */ /* 0x000f220008000a00 */
[----:B------:R-:W-:Y:S01]  /*6540*/  IMAD.MOV.U32 R13, RZ, RZ, RZ ;  /* 0x000000ffff0d7224 */ /* 0x000fe200078e00ff */
[----:B------:R-:W2:Y:S01]  /*6550*/  LDCU.64 UR4, c[0x4][0x8] ;  /* 0x01000100ff0477ac */ /* 0x000ea20008000a00 */
[----:B-1----:R-:W-:Y:S01]  /*6560*/  MOV R5, UR9 ;  /* 0x0000000900057c02 */ /* 0x002fe20008000f00 */
[----:B------:R-:W-:Y:S01]  /*6570*/  IMAD.U32 R4, RZ, RZ, UR8 ;  /* 0x00000008ff047e24 */ /* 0x000fe2000f8e00ff */
[----:B----4-:R-:W-:Y:S01]  /*6580*/  MOV R7, UR7 ;  /* 0x0000000700077c02 */ /* 0x010fe20008000f00 */
[----:B------:R-:W-:Y:S01]  /*6590*/  IMAD.U32 R6, RZ, RZ, UR6 ;  /* 0x00000006ff067e24 */ /* 0x000fe2000f8e00ff */
[----:B--2---:R-:W-:Y:S01]  /*65a0*/  MOV R11, UR5 ;  /* 0x00000005000b7c02 */ /* 0x004fe20008000f00 */
[----:B------:R-:W-:Y:S02]  /*65b0*/  IMAD.U32 R10, RZ, RZ, UR4 ;  /* 0x00000004ff0a7e24 */ /* 0x000fe4000f8e00ff */
[----:B------:R-:W-:Y:S07]  /*65c0*/  LEPC R20, `(.L_x_108) ;  /* 0x000000001014794e */ /* 0x000fee0000000000 */
[----:B---3-5:R-:W-:Y:S05]  /*65d0*/  CALL.ABS.NOINC R14 ;  /* 0x000000000e007343 */ /* 0x028fea0003c00000 */
.L_x_108:
[----:B------:R-:W1:Y:S01]  /*65e0*/  LDCU.64 UR8, c[0x4][0x80] ;  /* 0x01001000ff0877ac */ /* 0x000e620008000a00 */
[----:B------:R-:W2:Y:S01]  /*65f0*/  LDC.64 R2, c[0x4][R2] ;  /* 0x0100000002027b82 */ /* 0x000ea20000000a00 */
[----:B------:R-:W-:Y:S02]  /*6600*/  HFMA2 R12, -RZ, RZ, 0, 5.9604644775390625e-08 ;  /* 0x00000001ff0c7431 */ /* 0x000fe400000001ff */
[----:B------:R-:W-:Y:S02]  /*6610*/  IMAD.MOV.U32 R8, RZ, RZ, 0x70 ;  /* 0x00000070ff087424 */ /* 0x000fe400078e00ff */
[----:B------:R-:W-:Y:S01]  /*6620*/  IMAD.MOV.U32 R13, RZ, RZ, RZ ;  /* 0x000000ffff0d7224 */ /* 0x000fe200078e00ff */
[----:B------:R-:W3:Y:S01]  /*6630*/  LDCU.64 UR6, c[0x4][0x88] ;  /* 0x01001100ff0677ac */ /* 0x000ee20008000a00 */
[----:B------:R-:W4:Y:S01]  /*6640*/  LDCU.64 UR4, c[0x4][0x8] ;  /* 0x01000100ff0477ac */ /* 0x000f220008000a00 */
[----:B-1----:R-:W-:Y:S02]  /*6650*/  MOV R4, UR8 ;  /* 0x0000000800047c02 */ /* 0x002fe40008000f00 */
[----:B------:R-:W-:Y:S02]  /*6660*/  MOV R5, UR9 ;  /* 0x0000000900057c02 */ /* 0x000fe40008000f00 */
[----:B---3--:R-:W-:Y:S01]  /*6670*/  MOV R7, UR7 ;  /* 0x0000000700077c02 */ /* 0x008fe20008000f00 */
[----:B------:R-:W-:Y:S01]  /*6680*/  IMAD.U32 R6, RZ, RZ, UR6 ;  /* 0x00000006ff067e24 */ /* 0x000fe2000f8e00ff */
[----:B----4-:R-:W-:Y:S01]  /*6690*/  MOV R11, UR5 ;  /* 0x00000005000b7c02 */ /* 0x010fe20008000f00 */
[----:B------:R-:W-:Y:S02]  /*66a0*/  IMAD.U32 R10, RZ, RZ, UR4 ;  /* 0x00000004ff0a7e24 */ /* 0x000fe4000f8e00ff */
[----:B------:R-:W-:Y:S07]  /*66b0*/  LEPC R20, `(.L_x_107) ;  /* 0x000000001014794e */ /* 0x000fee0000000000 */
[----:B--2---:R-:W-:Y:S05]  /*66c0*/  CALL.ABS.NOINC R2 ;  /* 0x0000000002007343 */ /* 0x004fea0003c00000 */
.L_x_107:
[----:B------:R-:W-:Y:S05]  /*66d0*/  BSYNC.RECONVERGENT B6 ;  /* 0x0000000000067941 */ /* 0x000fea0003800200 */
.L_x_106:
[----:B------:R-:W-:Y:S02]  /*66e0*/  R2UR UR6, R87 ;  /* 0x00000000570672ca */ /* 0x000fe400000e0000 */
[----:B------:R-:W-:Y:S02]  /*66f0*/  R2UR UR5, R102 ;  /* 0x00000000660572ca */ /* 0x000fe400000e0000 */
[----:B------:R-:W-:Y:S02]  /*6700*/  R2UR UR4, R101 ;  /* 0x00000000650472ca */ /* 0x000fe400000e0000 */
[----:B------:R-:W-:Y:S02]  /*6710*/  ISETP.NE.U32.AND P4, PT, R80, RZ, PT ;  /* 0x000000ff5000720c */ /* 0x000fe40003f85070 */
[----:B------:R-:W-:Y:S02]  /*6720*/  ISETP.NE.U32.AND P2, PT, RZ, UR60, PT ;  /* 0x0000003cff007c0c */ /* 0x000fe4000bf45070 */
[----:B------:R-:W-:Y:S02]  /*6730*/  ISETP.NE.AND.EX P4, PT, R81, RZ, PT, P4 ;  /* 0x000000ff5100720c */ /* 0x000fe40003f85340 */
[----:B------:R-:W-:Y:S01]  /*6740*/  ISETP.NE.AND.EX P2, PT, RZ, UR61, PT, P2 ;  /* 0x0000003dff007c0c */ /* 0x000fe2000bf45320 */
[----:B------:R-:W-:Y:S02]  /*6750*/  UISETP.NE.AND UP2, UPT, UR6, URZ, UPT ;  /* 0x000000ff0600728c */ /* 0x000fe4000bf45270 */
[----:B------:R-:W-:Y:S04]  /*6760*/  UISETP.NE.U32.AND UP0, UPT, UR5, URZ, UPT ;  /* 0x000000ff0500728c */ /* 0x000fe8000bf05070 */
[----:B------:R-:W-:Y:S01]  /*6770*/  UISETP.NE.AND.EX UP1, UPT, UR4, URZ, UPT, UP0 ;  /* 0x000000ff0400728c */ /* 0x000fe2000bf25300 */
[----:B------:R-:W-:Y:S01]  /*6780*/  PLOP3.LUT P1, PT, PT, PT, UP2, 0x80, 0x8 ;  /* 0x000000000008781c */ /* 0x000fe20003f2f028 */
[----:B------:R-:W-:Y:S03]  /*6790*/  UPLOP3.LUT UP0, UPT, UPT, UPT, UPT, 0x40, 0x4 ;  /* 0x000000000004789c */ /* 0x000fe60003f0e870 */
[----:B------:R-:W-:Y:S06]  /*67a0*/  @UP2 UPLOP3.LUT UP0, UPT, UPT, UPT, UP1, 0x80, 0x8 ;  /* 0x000000000008289c */ /* 0x000fec0003f0f010 */
[----:B------:R-:W-:Y:S01]  /*67b0*/  PLOP3.LUT P0, PT, PT, PT, UP0, 0x80, 0x8 ;  /* 0x000000000008781c */ /* 0x000fe20003f0f008 */
[----:B------:R-:W-:Y:S01]  /*67c0*/  @!UPT UIADD3 URZ, UPT, UPT, URZ, URZ, URZ ;  /* 0x000000fffffff290 */ /* 0x000fe2000fffe0ff */
[----:B------:R-:W-:Y:S11]  /*67d0*/  BRA.U !UP1, `(.L_x_109) ;  /* 0x0000000109407547 */ /* 0x000ff6000b800000 */
[----:B------:R-:W-:Y:S01]  /*67e0*/  UISETP.NE.U32.AND UP0, UPT, UR60, URZ, UPT ;  /* 0x000000ff3c00728c */ /* 0x000fe2000bf05070 */
[----:B------:R-:W-:Y:S01]  /*67f0*/  R2UR UR6, R102 ;  /* 0x00000000660672ca */ /* 0x000fe200000e0000 */
[----:B------:R-:W1:Y:S01]  /*6800*/  LDCU.64 UR8, c[0x0][0x358] ;  /* 0x00006b00ff0877ac */ /* 0x000e620008000a00 */
[----:B------:R-:W-:Y:S02]  /*6810*/  HFMA2 R83, -RZ, RZ, 0, 5.9604644775390625e-08 ;  /* 0x00000001ff537431 */ /* 0x000fe400000001ff */
[----:B------:R-:W-:Y:S01]  /*6820*/  IMAD.MOV.U32 R0, RZ, RZ, 0x1 ;  /* 0x00000001ff007424 */ /* 0x000fe200078e00ff */
[----:B------:R-:W-:Y:S06]  /*6830*/  UISETP.NE.AND.EX UP0, UPT, UR61, URZ, UPT, UP0 ;  /* 0x000000ff3d00728c */ /* 0x000fec000bf05300 */
[----:B------:R-:W-:Y:S05]  /*6840*/  PLOP3.LUT P3, PT, PT, PT, UP0, 0x80, 0x8 ;  /* 0x000000000008781c */ /* 0x000fea0003f6f008 */
[----:B------:R-:W2:Y:S01]  /*6850*/  @UP0 LDCU.64 UR4, c[0x0][0x888] ;  /* 0x00011100ff0407ac */ /* 0x000ea20008000a00 */
[----:B------:R-:W-:Y:S07]  /*6860*/  @UP0 UIMAD UR6, UR36, UR6, URZ ;  /* 0x00000006240602a4 */ /* 0x000fee000f8e02ff */
[----:B------:R-:W-:Y:S01]  /*6870*/  @!P3 PRMT R83, R0, 0x7610, R83 ;  /* 0x000076100053b816 */ /* 0x000fe20000000053 */
[----:B--2---:R-:W-:Y:S06]  /*6880*/  @UP0 UIMAD.WIDE UR4, UR6, 0x4, UR4 ;  /* 0x00000004060408a5 */ /* 0x004fec000f8e0204 */
[----:B------:R-:W-:Y:S02]  /*6890*/  IMAD.U32 R2, RZ, RZ, UR4 ;  /* 0x00000004ff027e24 */ /* 0x000fe4000f8e00ff */
[----:B------:R-:W-:Y:S03]  /*68a0*/  IMAD.U32 R3, RZ, RZ, UR5 ;  /* 0x00000005ff037e24 */ /* 0x000fe6000f8e00ff */
[----:B------:R-:W2:Y:S02]  /*68b0*/  @!UP0 LDCU UR4, c[0x0][0x880] ;  /* 0x00011000ff0487ac */ /* 0x000ea40008000800 */
[----:B-1---5:R1:W5:Y:S02]  /*68c0*/  @P3 LDG.E R45, desc[UR8][R2.64] ;  /* 0x00000008022d3981 */ /* 0x022364000c1e1900 */
[----:B-12---:R-:W-:Y:S02]  /*68d0*/  @!P3 MOV R45, UR4 ;  /* 0x00000004002dbc02 */ /* 0x006fe40008000f00 */
.L_x_109:
[----:B------:R-:W-:Y:S05]  /*68e0*/  @!P4 BRA `(.L_x_110) ;  /* 0x000000000024c947 */ /* 0x000fea0003800000 */
[----:B------:R-:W-:Y:S01]  /*68f0*/  ISETP.NE.U32.AND P3, PT, R46, RZ, PT ;  /* 0x000000ff2e00720c */ /* 0x000fe20003f65070 */
[----:B------:R-:W1:Y:S03]  /*6900*/  LDCU.64 UR4, c[0x0][0x358] ;  /* 0x00006b00ff0477ac */ /* 0x000e660008000a00 */
[----:B------:R-:W-:Y:S11]  /*6910*/  ISETP.NE.AND.EX P3, PT, R47, RZ, PT, P3 ;  /* 0x000000ff2f00720c */ /* 0x000ff60003f65330 */
[----:B------:R-:W-:Y:S02]  /*6920*/  @!UPT UIADD3 URZ, UPT, UPT, URZ, URZ, URZ ;  /* 0x000000fffffff290 */ /* 0x000fe4000fffe0ff */
[----:B------:R-:W2:Y:S01]  /*6930*/  @P3 LDC.64 R2, c[0x0][0x8a8] ;  /* 0x00022a00ff023b82 */ /* 0x000ea20000000a00 */
[----:B------:R-:W-:Y:S04]  /*6940*/  @P3 IMAD R0, R80, UR36, RZ ;  /* 0x0000002450003c24 */ /* 0x000fe8000f8e02ff */
[----:B--2---:R-:W-:Y:S05]  /*6950*/  @P3 IMAD.WIDE R2, R0, 0x4, R2 ;  /* 0x0000000400023825 */ /* 0x004fea00078e0202 */
[----:B-1---5:R1:W5:Y:S02]  /*6960*/  @P3 LDG.E R38, desc[UR4][R2.64] ;  /* 0x0000000402263981 */ /* 0x022364000c1e1900 */
[----:B-1----:R-:W2:Y:S02]  /*6970*/  @!P3 LDC R38, c[0x0][0x8a0] ;  /* 0x00022800ff26bb82 */ /* 0x002ea40000000800 */
.L_x_110:
[----:B-----5:R-:W-:Y:S01]  /*6980*/  FSETP.NEU.AND P3, PT, R45, RZ, PT ;  /* 0x000000ff2d00720b */ /* 0x020fe20003f6d000 */
[----:B------:R-:W-:Y:S01]  /*6990*/  IMAD.SHL.U32 R108, R44, 0x4, RZ ;  /* 0x000000042c6c7824 */ /* 0x000fe200078e00ff */
[----:B------:R-:W-:Y:S01]  /*69a0*/  SEL R3, RZ, 0xffffffff, P2 ;  /* 0xffffffffff037807 */ /* 0x000fe20001000000 */
[----:B------:R-:W-:Y:S01]  /*69b0*/  IMAD.SHL.U32 R111, R98, 0x10, RZ ;  /* 0x00000010626f7824 */ /* 0x000fe200078e00ff */
[----:B------:R-:W-:Y:S01]  /*69c0*/  @P1 LOP3.LUT P2, RZ, R83, 0xff, RZ, 0xc0, !PT ;  /* 0x000000ff53ff1812 */ /* 0x000fe2000784c0ff */
[----:B------:R-:W-:Y:S01]  /*69d0*/  VIADD R107, R108, UR43 ;  /* 0x0000002b6c6b7c36 */ /* 0x000fe20008000000 */
[----:B------:R-:W-:Y:S01]  /*69e0*/  @P1 SEL R0, RZ, 0xffffffff, P3 ;  /* 0xffffffffff001807 */ /* 0x000fe20001800000 */
[----:B------:R-:W-:Y:S01]  /*69f0*/  IMAD.MOV.U32 R113, RZ, RZ, -0x10 ;  /* 0xfffffff0ff717424 */ /* 0x000fe200078e00ff */
[----:B------:R-:W-:Y:S01]  /*6a00*/  LEA R109, R36, UR43, 0x3 ;  /* 0x0000002b246d7c11 */ /* 0x000fe2000f8e18ff */
[----:B------:R-:W-:Y:S01]  /*6a10*/  IMAD.SHL.U32 R112, R99, 0x10, RZ ;  /* 0x0000001063707824 */ /* 0x000fe200078e00ff */
[----:B------:R-:W-:Y:S01]  /*6a20*/  @P0 SEL R0, R3, R0, !P2 ;  /* 0x0000000003000207 */ /* 0x000fe20005000000 */
[C---:B------:R-:W-:Y:S01]  /*6a30*/  IMAD.IADD R94, R107.reuse, 0x1, R111 ;  /* 0x000000016b5e7824 */ /* 0x040fe200078e026f */
[----:B------:R-:W-:Y:S01]  /*6a40*/  PLOP3.LUT P2, PT, PT, PT, UP1, 0x80, 0x8 ;  /* 0x000000000008781c */ /* 0x000fe20003f4f018 */
[----:B------:R-:W-:Y:S01]  /*6a50*/  IMAD.IADD R106, R107, 0x1, R112 ;  /* 0x000000016b6a7824 */ /* 0x000fe200078e0270 */
[----:B------:R-:W-:Y:S01]  /*6a60*/  @P1 LOP3.LUT R0, R0, 0x1, RZ, 0xc0, !PT ;  /* 0x0000000100001812 */ /* 0x000fe200078ec0ff */
[----:B------:R-:W-:Y:S01]  /*6a70*/  IMAD.IADD R92, R112, 0x1, R94 ;  /* 0x00000001705c7824 */ /* 0x000fe200078e025e */
[----:B------:R-:W-:Y:S01]  /*6a80*/  LOP3.LUT P4, R89, R83, 0xff, RZ, 0xc0, !PT ;  /* 0x000000ff53597812 */ /* 0x000fe2000788c0ff */
[----:B------:R-:W-:Y:S01]  /*6a90*/  BSSY B1, `(.L_x_111) ;  /* 0x0000049000017945 */ /* 0x000fe20003800000 */
[----:B------:R-:W-:Y:S01]  /*6aa0*/  ISETP.NE.U32.OR P5, PT, R0, 0x1, !P1 ;  /* 0x000000010000780c */ /* 0x000fe20004fa5470 */
[----:B------:R-:W-:Y:S01]  /*6ab0*/  IMAD.MOV.U32 R114, RZ, RZ, 0x1 ;  /* 0x00000001ff727424 */ /* 0x000fe200078e00ff */
[----:B------:R-:W-:Y:S01]  /*6ac0*/  SEL R2, RZ, 0xffffffff, P3 ;  /* 0xffffffffff027807 */ /* 0x000fe20001800000 */
[----:B------:R-:W-:Y:S01]  /*6ad0*/  IMAD R39, R36, 0x100, R37 ;  /* 0x0000010024277824 */ /* 0x000fe200078e0225 */
[----:B------:R-:W-:Y:S01]  /*6ae0*/  P2R R105, PR, RZ, 0x20 ;  /* 0x00000020ff697803 */ /* 0x000fe20000000000 */
[----:B------:R-:W-:Y:S01]  /*6af0*/  IMAD.MOV.U32 R110, RZ, RZ, RZ ;  /* 0x000000ffff6e7224 */ /* 0x000fe200078e00ff */
[----:B------:R-:W-:Y:S02]  /*6b00*/  CS2R R78, SRZ ;  /* 0x00000000004e7805 */ /* 0x000fe4000001ff00 */
[----:B------:R-:W-:Y:S02]  /*6b10*/  @P2 SEL R2, R3, R2, !P4 ;  /* 0x0000000203022207 */ /* 0x000fe40006000000 */
[----:B------:R-:W-:Y:S02]  /*6b20*/  CS2R R76, SRZ ;  /* 0x00000000004c7805 */ /* 0x000fe4000001ff00 */
[----:B------:R-:W-:Y:S02]  /*6b30*/  CS2R R74, SRZ ;  /* 0x00000000004a7805 */ /* 0x000fe4000001ff00 */
[----:B------:R-:W-:Y:S02]  /*6b40*/  CS2R R72, SRZ ;  /* 0x0000000000487805 */ /* 0x000fe4000001ff00 */
[----:B------:R-:W-:Y:S02]  /*6b50*/  LOP3.LUT R2, R2, 0x1, RZ, 0xc0, !PT ;  /* 0x0000000102027812 */ /* 0x000fe400078ec0ff */
[----:B------:R-:W-:Y:S02]  /*6b60*/  CS2R R70, SRZ ;  /* 0x0000000000467805 */ /* 0x000fe4000001ff00 */
[----:B------:R-:W-:Y:S02]  /*6b70*/  @P5 SHF.L.U32 R0, RZ, 0x1f, RZ ;  /* 0x0000001fff005819 */ /* 0x000fe400000006ff */
[----:B------:R-:W-:Y:S02]  /*6b80*/  CS2R R68, SRZ ;  /* 0x0000000000447805 */ /* 0x000fe4000001ff00 */
[----:B------:R-:W-:Y:S02]  /*6b90*/  ISETP.NE.U32.AND P2, PT, R2, 0x1, PT ;  /* 0x000000010200780c */ /* 0x000fe40003f45070 */
[----:B------:R-:W-:Y:S01]  /*6ba0*/  CS2R R66, SRZ ;  /* 0x0000000000427805 */ /* 0x000fe2000001ff00 */
[----:B------:R1:W3:Y:S01]  /*6bb0*/  @P5 SYNCS.PHASECHK.TRANS64.TRYWAIT P1, [UR43+0x50], R0 ;  /* 0x00005000ff0055a7 */ /* 0x0002e2000802112b */
[----:B------:R-:W-:Y:S02]  /*6bc0*/  CS2R R64, SRZ ;  /* 0x0000000000407805 */ /* 0x000fe4000001ff00 */
[----:B------:R-:W-:Y:S02]  /*6bd0*/  P2R R115, PR, RZ, 0x4 ;  /* 0x00000004ff737803 */ /* 0x000fe40000000000 */
[----:B------:R-:W-:Y:S02]  /*6be0*/  CS2R R62, SRZ ;  /* 0x00000000003e7805 */ /* 0x000fe4000001ff00 */
[----:B------:R-:W-:Y:S02]  /*6bf0*/  ISETP.NE.U32.AND P2, PT, R82, 0x1, PT ;  /* 0x000000015200780c */ /* 0x000fe40003f45070 */
[----:B------:R-:W-:Y:S02]  /*6c00*/  CS2R R60, SRZ ;  /* 0x00000000003c7805 */ /* 0x000fe4000001ff00 */
[----:B------:R-:W-:Y:S02]  /*6c10*/  CS2R R58, SRZ ;  /* 0x00000000003a7805 */ /* 0x000fe4000001ff00 */
[----:B------:R-:W-:Y:S02]  /*6c20*/  CS2R R56, SRZ ;  /* 0x0000000000387805 */ /* 0x000fe4000001ff00 */
[----:B------:R-:W-:Y:S02]  /*6c30*/  SEL R113, R113, 0x10, !P2 ;  /* 0x0000001071717807 */ /* 0x000fe40005000000 */
[----:B------:R-:W-:Y:S02]  /*6c40*/  CS2R R54, SRZ ;  /* 0x0000000000367805 */ /* 0x000fe4000001ff00 */
[----:B------:R-:W-:Y:S02]  /*6c50*/  CS2R R52, SRZ ;  /* 0x0000000000347805 */ /* 0x000fe4000001ff00 */
[----:B------:R-:W-:Y:S02]  /*6c60*/  CS2R R50, SRZ ;  /* 0x0000000000327805 */ /* 0x000fe4000001ff00 */
[----:B------:R-:W-:Y:S01]  /*6c70*/  CS2R R48, SRZ ;  /* 0x0000000000307805 */ /* 0x000fe2000001ff00 */
[----:B------:R-:W-:Y:S02]  /*6c80*/  IMAD.IADD R107, R107, 0x1, R113 ;  /* 0x000000016b6b7824 */ /* 0x000fe400078e0271 */
[C---:B------:R-:W-:Y:S02]  /*6c90*/  IMAD.IADD R95, R113.reuse, 0x1, R106 ;  /* 0x00000001715f7824 */ /* 0x040fe400078e026a */
[C---:B------:R-:W-:Y:S02]  /*6ca0*/  IMAD.IADD R93, R113.reuse, 0x1, R94 ;  /* 0x00000001715d7824 */ /* 0x040fe400078e025e */
[----:B------:R-:W-:Y:S01]  /*6cb0*/  IMAD.IADD R91, R113, 0x1, R92 ;  /* 0x00000001715b7824 */ /* 0x000fe200078e025c */
[----:B-1----:R-:W-:Y:S04]  /*6cc0*/  SHF.L.U32 R0, R97, 0x1f, RZ ;  /* 0x0000001f61007819 */ /* 0x002fe800000006ff */
[----:B------:R1:W4:Y:S01]  /*6cd0*/  SYNCS.PHASECHK.TRANS64.TRYWAIT P0, [R109+URZ+0xc0], R0 ;  /* 0x0000c0006d0075a7 */ /* 0x00032200080011ff */
[----:B---3--:R-:W-:Y:S01]  /*6ce0*/  @P5 SEL R114, RZ, 0x1, !P1 ;  /* 0x00000001ff725807 */ /* 0x008fe20004800000 */
[----:B-1----:R-:W-:Y:S06]  /*6cf0*/  @!P5 BRA `(.L_x_112) ;  /* 0x000000000088d947 */ /* 0x002fec0003800000 */
[----:B------:R-:W-:Y:S01]  /*6d00*/  IMAD.MOV.U32 R78, RZ, RZ, RZ ;  /* 0x000000ffff4e7224 */ /* 0x000fe200078e00ff */
[----:B------:R-:W-:Y:S01]  /*6d10*/  ISETP.NE.AND P1, PT, R114, RZ, PT ;  /* 0x000000ff7200720c */ /* 0x000fe20003f25270 */
[----:B------:R-:W-:Y:S01]  /*6d20*/  BSSY B0, `(.L_x_113) ;  /* 0x0000014000007945 */ /* 0x000fe20003800000 */
[----:B------:R-:W-:Y:S02]  /*6d30*/  CS2R R50, SRZ ;  /* 0x0000000000327805 */ /* 0x000fe4000001ff00 */
        /* <DEDUP_REMOVED lines=13> */
[----:B------:R-:W-:Y:S01]  /*6e10*/  CS2R R76, SRZ ;  /* 0x00000000004c7805 */ /* 0x000fe2000001ff00 */
[----:B------:R-:W-:Y:S06]  /*6e20*/  @P1 BRA `(.L_x_114) ;  /* 0x00000000000c1947 */ /* 0x000fec0003800000 */
[----:B------:R-:W-:Y:S04]  /*6e30*/  SHF.L.U32 R3, RZ, 0x1f, RZ ;  /* 0x0000001fff037819 */ /* 0x000fe800000006ff */
[----:B------:R-:W1:Y:S02]  /*6e40*/  SYNCS.PHASECHK.TRANS64.TRYWAIT P1, [UR43+0x50], R3 ;  /* 0x00005003ff0075a7 */ /* 0x000e64000802112b */
[----:B-1----:R-:W-:Y:S05]  /*6e50*/  @!P1 BRA `(.L_x_115) ;  /* 0x0000006000289947 */ /* 0x002fea0003800000 */
.L_x_114:
[----:B------:R-:W-:Y:S05]  /*6e60*/  BSYNC B0 ;  /* 0x0000000000007941 */ /* 0x000fea0003800000 */
.L_x_113:
[----:B------:R-:W-:Y:S01]  /*6e70*/  ISETP.NE.AND P1, PT, R115, RZ, PT ;  /* 0x000000ff7300720c */ /* 0x000fe20003f25270 */
[----:B------:R-:W-:Y:S11]  /*6e80*/  HFMA2 R110, -RZ, RZ, 0, 5.9604644775390625e-08 ;  /* 0x00000001ff6e7431 */ /* 0x000ff600000001ff */
[----:B------:R-:W-:Y:S01]  /*6e90*/  @!UPT UIADD3 URZ, UPT, UPT, URZ, URZ, URZ ;  /* 0x000000fffffff290 */ /* 0x000fe2000fffe0ff */
[----:B------:R3:W1:Y:S04]  /*6ea0*/  @P1 LDS.128 R48, [R108+UR43+0x400] ;  /* 0x0004002b6c301984 */ /* 0x0006680008000c00 */
[----:B------:R3:W1:Y:S04]  /*6eb0*/  @P1 LDS.128 R52, [R107+0x400] ;  /* 0x000400006b341984 */ /* 0x0006680000000c00 */
[----:B------:R3:W1:Y:S04]  /*6ec0*/  @P1 LDS.128 R56, [R106+0x400] ;  /* 0x000400006a381984 */ /* 0x0006680000000c00 */
[----:B------:R3:W1:Y:S04]  /*6ed0*/  @P1 LDS.128 R60, [R95+0x400] ;  /* 0x000400005f3c1984 */ /* 0x0006680000000c00 */
[----:B------:R3:W1:Y:S04]  /*6ee0*/  @P1 LDS.128 R64, [R94+0x400] ;  /* 0x000400005e401984 */ /* 0x0006680000000c00 */
[----:B------:R3:W1:Y:S04]  /*6ef0*/  @P1 LDS.128 R68, [R93+0x400] ;  /* 0x000400005d441984 */ /* 0x0006680000000c00 */
[----:B------:R3:W1:Y:S04]  /*6f00*/  @P1 LDS.128 R72, [R92+0x400] ;  /* 0x000400005c481984 */ /* 0x0006680000000c00 */
[----:B------:R3:W1:Y:S02]  /*6f10*/  @P1 LDS.128 R76, [R91+0x400] ;  /* 0x000400005b4c1984 */ /* 0x0006640000000c00 */
.L_x_112:
[----:B------:R-:W-:Y:S05]  /*6f20*/  BSYNC B1 ;  /* 0x0000000000017941 */ /* 0x000fea0003800000 */
.L_x_111:
[----:B-1----:R-:W-:Y:S04]  /*6f30*/  SHF.R.U32.HI R2, RZ, 0x15, R39 ;  /* 0x00000015ff027819 */ /* 0x002fe80000011627 */
[----:B------:R-:W-:Y:S01]  /*6f40*/  LOP3.LUT P1, RZ, R2, 0x3, R84, 0x48, !PT ;  /* 0x0000000302ff7812 */ /* 0x000fe20007824854 */
[----:B------:R-:W-:Y:S01]  /*6f50*/  @!UPT UIADD3 URZ, UPT, UPT, URZ, URZ, URZ ;  /* 0x000000fffffff290 */ /* 0x000fe2000fffe0ff */
[----:B----4-:R-:W-:Y:S11]  /*6f60*/  @P0 BRA `(.L_x_116) ;  /* 0x0000000000080947 */ /* 0x010ff60003800000 */
[----:B------:R-:W1:Y:S02]  /*6f70*/  SYNCS.PHASECHK.TRANS64.TRYWAIT P0, [R109+URZ+0xc0], R0 ;  /* 0x0000c0006d0075a7 */ /* 0x000e6400080011ff */
[----:B-1----:R-:W-:Y:S05]  /*6f80*/  @!P0 BRA `(.L_x_117) ;  /* 0x0000005c00f48947 */ /* 0x002fea0003800000 */
.L_x_116:
[----:B------:R-:W-:Y:S05]  /*6f90*/  @!P1 BRA `(.L_x_118) ;  /* 0x0000000000409947 */ /* 0x000fea0003800000 */
[----:B------:R-:W4:Y:S01]  /*6fa0*/  LDCU.64 UR8, c[0x4][0x70] ;  /* 0x01000e00ff0877ac */ /* 0x000f220008000a00 */
[----:B------:R-:W-:Y:S01]  /*6fb0*/  MOV R3, 0x0 ;  /* 0x0000000000037802 */ /* 0x000fe20000000f00 */
[----:B------:R-:W-:Y:S02]  /*6fc0*/  HFMA2 R12, -RZ, RZ, 0, 5.9604644775390625e-08 ;  /* 0x00000001ff0c7431 */ /* 0x000fe400000001ff */
[----:B------:R-:W-:Y:S02]  /*6fd0*/  IMAD.MOV.U32 R8, RZ, RZ, 0x192 ;  /* 0x00000192ff087424 */ /* 0x000fe400078e00ff */
[----:B------:R-:W-:Y:S01]  /*6fe0*/  IMAD.MOV.U32 R13, RZ, RZ, RZ ;  /* 0x000000ffff0d7224 */ /* 0x000fe200078e00ff */
[----:B------:R-:W5:Y:S01]  /*6ff0*/  LDCU.64 UR6, c[0x4][0x78] ;  /* 0x01000f00ff0677ac */ /* 0x000f620008000a00 */
[----:B------:R-:W1:Y:S01]  /*7000*/  LDC.64 R2, c[0x4][R3] ;  /* 0x0100000003027b82 */ /* 0x000e620000000a00 */
[----:B------:R-:W2:Y:S01]  /*7010*/  LDCU.64 UR4, c[0x4][0x10] ;  /* 0x01000200ff0477ac */ /* 0x000ea20008000a00 */
[----:B----4-:R-:W-:Y:S01]  /*7020*/  MOV R5, UR9 ;  /* 0x0000000900057c02 */ /* 0x010fe20008000f00 */
[----:B------:R-:W-:Y:S01]  /*7030*/  IMAD.U32 R4, RZ, RZ, UR8 ;  /* 0x00000008ff047e24 */ /* 0x000fe2000f8e00ff */
[----:B-----5:R-:W-:Y:S01]  /*7040*/  MOV R7, UR7 ;  /* 0x0000000700077c02 */ /* 0x020fe20008000f00 */
[----:B------:R-:W-:Y:S01]  /*7050*/  IMAD.U32 R6, RZ, RZ, UR6 ;  /* 0x00000006ff067e24 */ /* 0x000fe2000f8e00ff */
[----:B--2---:R-:W-:Y:S01]  /*7060*/  MOV R11, UR5 ;  /* 0x00000005000b7c02 */ /* 0x004fe20008000f00 */
[----:B------:R-:W-:Y:S02]  /*7070*/  IMAD.U32 R10, RZ, RZ, UR4 ;  /* 0x00000004ff0a7e24 */ /* 0x000fe4000f8e00ff */
[----:B------:R-:W-:Y:S07]  /*7080*/  LEPC R20, `(.L_x_118) ;  /* 0x000000001014794e */ /* 0x000fee0000000000 */
[----:B-1-3--:R-:W-:Y:S05]  /*7090*/  CALL.ABS.NOINC R2 ;  /* 0x0000000002007343 */ /* 0x00afea0003c00000 */
.L_x_118:
[----:B------:R-:W-:Y:S05]  /*70a0*/  WARPSYNC.ALL ;  /* 0x0000000000007948 */ /* 0x000fea0003800000 */
[----:B------:R-:W-:Y:S01]  /*70b0*/  R2UR UR4, R39 ;  /* 0x00000000270472ca */ /* 0x000fe200000e0000 */
[----:B------:R-:W-:Y:S01]  /*70c0*/  BSSY.RECONVERGENT B0, `(.L_x_119) ;  /* 0x000005d000007945 */ /* 0x000fe20003800200 */
[----:B------:R-:W-:Y:S11]  /*70d0*/  ISETP.NE.AND P0, PT, R100, RZ, PT ;  /* 0x000000ff6400720c */ /* 0x000ff60003f05270 */
[----:B------:R-:W1:Y:S02]  /*70e0*/  LDTM.x32 R4, tmem[UR4] ;  /* 0x00000004000479ee */ /* 0x000e6400082c0000 */
[C---:B-12---:R-:W-:Y:S01]  /*70f0*/  FMUL R0, R38.reuse, R4 ;  /* 0x0000000426007220 */ /* 0x046fe20000400000 */
[C---:B------:R-:W-:Y:S01]  /*7100*/  FMUL R2, R38.reuse, R5 ;  /* 0x0000000526027220 */ /* 0x040fe20000400000 */
[C---:B------:R-:W-:Y:S01]  /*7110*/  FMUL R3, R38.reuse, R6 ;  /* 0x0000000626037220 */ /* 0x040fe20000400000 */
[C---:B------:R-:W-:Y:S01]  /*7120*/  FMUL R7, R38.reuse, R7 ;  /* 0x0000000726077220 */ /* 0x040fe20000400000 */
[C---:B------:R-:W-:Y:S01]  /*7130*/  FFMA R40, R45.reuse, R48, R0 ;  /* 0x000000302d287223 */ /* 0x040fe20000000000 */
[C---:B------:R-:W-:Y:S01]  /*7140*/  FFMA R41, R45.reuse, R49, R2 ;  /* 0x000000312d297223 */ /* 0x040fe20000000002 */
[C---:B------:R-:W-:Y:S01]  /*7150*/  FFMA R42, R45.reuse, R50, R3 ;  /* 0x000000322d2a7223 */ /* 0x040fe20000000003 */
[C---:B------:R-:W-:Y:S01]  /*7160*/  FFMA R43, R45.reuse, R51, R7 ;  /* 0x000000332d2b7223 */ /* 0x040fe20000000007 */
[C---:B------:R-:W-:Y:S01]  /*7170*/  FMUL R4, R38.reuse, R8 ;  /* 0x0000000826047220 */ /* 0x040fe20000400000 */
[C---:B------:R-:W-:Y:S01]  /*7180*/  FMUL R5, R38.reuse, R9 ;  /* 0x0000000926057220 */ /* 0x040fe20000400000 */
[C---:B------:R-:W-:Y:S01]  /*7190*/  FMUL R6, R38.reuse, R10 ;  /* 0x0000000a26067220 */ /* 0x040fe20000400000 */
[C---:B------:R-:W-:Y:S01]  /*71a0*/  FMUL R11, R38.reuse, R11 ;  /* 0x0000000b260b7220 */ /* 0x040fe20000400000 */
[----:B------:R1:W-:Y:S01]  /*71b0*/  STS.128 [R108+UR43+0x400], R40 ;  /* 0x000400286c007988 */ /* 0x0003e20008000c2b */
        /* <DEDUP_REMOVED lines=8> */
[----:B------:R1:W-:Y:S01]  /*7240*/  STS.128 [R107+0x400], R4 ;  /* 0x000400046b007388 */ /* 0x0003e20000000c00 */
        /* <DEDUP_REMOVED lines=19> */
[C---:B------:R-:W-:Y:S01]  /*7380*/  FMUL R20, R38.reuse, R24 ;  /* 0x0000001826147220 */ /* 0x040fe20000400000 */
        /* <DEDUP_REMOVED lines=9> */
[----:B------:R1:W-:Y:S01]  /*7420*/  STS.128 [R94+0x400], R16 ;  /* 0x000400105e007388 */ /* 0x0003e20000000c00 */
        /* <DEDUP_REMOVED lines=13> */
[----:B------:R-:W-:Y:S01]  /*7500*/  FMUL R0, R38, R35 ;  /* 0x0000002326007220 */ /* 0x000fe20000400000 */
[C---:B------:R-:W-:Y:S01]  /*7510*/  FFMA R28, R45.reuse, R76, R28 ;  /* 0x0000004c2d1c7223 */ /* 0x040fe2000000001c */
[C---:B------:R-:W-:Y:S01]  /*7520*/  FFMA R29, R45.reuse, R77, R29 ;  /* 0x0000004d2d1d7223 */ /* 0x040fe2000000001d */
[C---:B------:R-:W-:Y:S01]  /*7530*/  FFMA R30, R45.reuse, R78, R30 ;  /* 0x0000004e2d1e7223 */ /* 0x040fe2000000001e */
[----:B------:R1:W-:Y:S01]  /*7540*/  STS.128 [R92+0x400], R24 ;  /* 0x000400185c007388 */ /* 0x0003e20000000c00 */
[----:B------:R-:W-:Y:S05]  /*7550*/  FFMA R31, R45, R79, R0 ;  /* 0x0000004f2d1f7223 */ /* 0x000fea0000000000 */
[----:B------:R1:W-:Y:S01]  /*7560*/  STS.128 [R91+0x400], R28 ;  /* 0x0004001c5b007388 */ /* 0x0003e20000000c00 */
[----:B------:R-:W-:Y:S01]  /*7570*/  @!PT LDS RZ, [RZ] ;  /* 0x00000000fffff984 */ /* 0x000fe20000000800 */
[----:B------:R-:W-:Y:S01]  /*7580*/  @!PT LDS RZ, [RZ] ;  /* 0x00000000fffff984 */ /* 0x000fe20000000800 */
[----:B------:R-:W-:Y:S01]  /*7590*/  @!PT LDS RZ, [RZ] ;  /* 0x00000000fffff984 */ /* 0x000fe20000000800 */
[----:B------:R-:W-:Y:S01]  /*75a0*/  @!PT LDS RZ, [RZ] ;  /* 0x00000000fffff984 */ /* 0x000fe20000000800 */
[----:B------:R2:W-:Y:S06]  /*75b0*/  MEMBAR.ALL.CTA ;  /* 0x0000000000007992 */ /* 0x0005ec0000008000 */
[----:B--2---:R-:W2:Y:S02]  /*75c0*/  FENCE.VIEW.ASYNC.S ;  /* 0x00000000000073c6 */ /* 0x004ea40000000000 */
[----:B--2---:R-:W-:Y:S06]  /*75d0*/  BAR.SYNC.DEFER_BLOCKING 0x1, 0x80 ;  /* 0x0042000000007b1d */ /* 0x004fec0000010000 */
[----:B------:R-:W-:Y:S05]  /*75e0*/  @P0 BRA `(.L_x_120) ;  /* 0x0000000000280947 */ /* 0x000fea0003800000 */
[----:B------:R-:W-:Y:S01]  /*75f0*/  UIADD3 UR4, UPT, UPT, UR43, 0x400, URZ ;  /* 0x000004002b047890 */ /* 0x000fe2000fffe0ff */
[----:B------:R-:W-:Y:S05]  /*7600*/  UMOV UR51, UR36 ;  /* 0x0000002400337c82 */ /* 0x000fea0008000000 */
[----:B------:R-:W-:Y:S01]  /*7610*/  MOV R88, UR4 ;  /* 0x0000000400587c02 */ /* 0x000fe20008000f00 */
[----:B------:R-:W-:Y:S03]  /*7620*/  UIADD3 UR4, UP0, UPT, UR54, 0x680, URZ ;  /* 0x0000068036047890 */ /* 0x000fe6000ff1e0ff */
[----:B------:R-:W-:Y:S01]  /*7630*/  R2UR UR48, R88 ;  /* 0x00000000583072ca */ /* 0x000fe200000e0000 */
[----:B------:R-:W-:Y:S11]  /*7640*/  UIADD3.X UR5, UPT, UPT, URZ, UR55, URZ, UP0, !UPT ;  /* 0x00000037ff057290 */ /* 0x000ff600087fe4ff */
[----:B------:R-:W-:Y:S01]  /*7650*/  @!UPT UIADD3 URZ, UPT, UPT, URZ, URZ, URZ ;  /* 0x000000fffffff290 */ /* 0x000fe2000fffe0ff */
[----:B------:R2:W-:Y:S01]  /*7660*/  UTMASTG.3D [UR48], [UR4] ;  /* 0x00000030040073b5 */ /* 0x0005e20008010000 */
[----:B------:R0:W-:Y:S01]  /*7670*/  UTMACMDFLUSH ;  /* 0x00000000000079b7 */ /* 0x0001e20000000000 */
[----:B--2---:R-:W-:Y:S04]  /*7680*/  DEPBAR.LE SB0, 0x1 ;  /* 0x000080400000791a */ /* 0x004fe80000000000 */
.L_x_120:
[----:B------:R-:W-:Y:S05]  /*7690*/  BSYNC.RECONVERGENT B0 ;  /* 0x0000000000007941 */ /* 0x000fea0003800200 */
.L_x_119:
[----:B------:R-:W-:Y:S01]  /*76a0*/  BAR.SYNC.DEFER_BLOCKING 0x1, 0x80 ;  /* 0x0042000000007b1d */ /* 0x000fe20000010000 */
[----:B------:R-:W-:Y:S01]  /*76b0*/  ISETP.NE.AND P1, PT, R105, RZ, PT ;  /* 0x000000ff6900720c */ /* 0x000fe20003f25270 */
[----:B------:R-:W-:Y:S01]  /*76c0*/  UISETP.NE.AND UP0, UPT, UR53, URZ, UPT ;  /* 0x000000ff3500728c */ /* 0x000fe2000bf05270 */
[----:B------:R-:W-:Y:S11]  /*76d0*/  LEA R2, R110, UR43, 0x3 ;  /* 0x0000002b6e027c11 */ /* 0x000ff6000f8e18ff */
[----:B------:R-:W-:Y:S01]  /*76e0*/  @P1 SHF.L.U32 R3, RZ, 0x1f, RZ ;  /* 0x0000001fff031819 */ /* 0x000fe200000006ff */
[----:B------:R-:W-:Y:S06]  /*76f0*/  BRA.U !UP0, `(.L_x_121) ;  /* 0x0000000108247547 */ /* 0x000fec000b800000 */
[----:B-1----:R-:W-:Y:S01]  /*7700*/  IMAD.U32 R4, RZ, RZ, UR47 ;  /* 0x0000002fff047e24 */ /* 0x002fe2000f8e00ff */
[----:B------:R-:W-:Y:S01]  /*7710*/  MOV R0, UR52 ;  /* 0x0000003400007c02 */ /* 0x000fe20008000f00 */
[----:B------:R-:W-:Y:S03]  /*7720*/  UIADD3 UR4, UPT, UPT, UR47, 0x1, URZ ;  /* 0x000000012f047890 */ /* 0x000fe6000fffe0ff */
[----:B------:R-:W-:Y:S01]  /*7730*/  @P1 LEA R4, R4, UR43, 0x3 ;  /* 0x0000002b04041c11 */ /* 0x000fe2000f8e18ff */
[----:B------:R-:W-:Y:S04]  /*7740*/  UISETP.NE.AND UP0, UPT, UR4, 0x4, UPT ;  /* 0x000000040400788c */ /* 0x000fe8000bf05270 */
[----:B------:R-:W-:Y:S01]  /*7750*/  @P1 VIADD R4, R4, 0x70 ;  /* 0x0000007004041836 */ /* 0x000fe20000000000 */
[----:B------:R-:W-:Y:S04]  /*7760*/  USEL UR47, UR4, URZ, UP0 ;  /* 0x000000ff042f7287 */ /* 0x000fe80008000000 */
[----:B------:R-:W-:Y:S04]  /*7770*/  @P1 PRMT R0, R0, 0x654, R4 ;  /* 0x0000065400001816 */ /* 0x000fe80000000004 */
[----:B------:R2:W-:Y:S04]  /*7780*/  @P1 SYNCS.ARRIVE.TRANS64.RED.A1T0 RZ, [R0+URZ], RZ ;  /* 0x000000ff00ff19a7 */ /* 0x0005e800081004ff */
.L_x_121:
[----:B------:R-:W4:Y:S01]  /*7790*/  @P1 SYNCS.PHASECHK.TRANS64.TRYWAIT P0, [R2+URZ+0x50], R3 ;  /* 0x00005003020015a7 */ /* 0x000f2200080011ff */
[----:B------:R-:W-:Y:S01]  /*77a0*/  BSSY B1, `(.L_x_122) ;  /* 0x000001f000017945 */ /* 0x000fe20003800000 */
[----:B----4-:R-:W-:Y:S03]  /*77b0*/  @P1 SEL R114, RZ, 0x1, !P0 ;  /* 0x00000001ff721807 */ /* 0x010fe60004000000 */
[----:B------:R-:W-:Y:S05]  /*77c0*/  @!P1 BRA `(.L_x_123) ;  /* 0x0000000000709947 */ /* 0x000fea0003800000 */
[----:B------:R-:W-:Y:S01]  /*77d0*/  ISETP.NE.AND P1, PT, R115, RZ, PT ;  /* 0x000000ff7300720c */ /* 0x000fe20003f25270 */
[----:B------:R-:W-:Y:S01]  /*77e0*/  BSSY B0, `(.L_x_124) ;  /* 0x000000b000007945 */ /* 0x000fe20003800000 */
[----:B------:R-:W-:Y:S11]  /*77f0*/  ISETP.NE.AND P0, PT, R114, RZ, PT ;  /* 0x000000ff7200720c */ /* 0x000ff60003f05270 */
[----:B-1----:R-:W-:Y:S05]  /*7800*/  @P1 IMAD R6, R110, 0x4000, R108 ;  /* 0x000040006e061824 */ /* 0x002fea00078e026c */
[----:B------:R-:W-:Y:S04]  /*7810*/  @P1 IADD3 R5, PT, PT, R6, UR43, RZ ;  /* 0x0000002b06051c10 */ /* 0x000fe8000fffe0ff */
[----:B------:R-:W-:Y:S01]  /*7820*/  @P1 IADD3 R4, PT, PT, R112, R5, RZ ;  /* 0x0000000570041210 */ /* 0x000fe20007ffe0ff */
[--C-:B------:R-:W-:Y:S02]  /*7830*/  @P1 IMAD.IADD R3, R111, 0x1, R5.reuse ;  /* 0x000000016f031824 */ /* 0x100fe400078e0205 */
[----:B------:R-:W-:Y:S01]  /*7840*/  @P1 IMAD.IADD R5, R113, 0x1, R5 ;  /* 0x0000000171051824 */ /* 0x000fe200078e0205 */
[----:B------:R-:W-:Y:S06]  /*7850*/  @P0 BRA `(.L_x_125) ;  /* 0x00000000000c0947 */ /* 0x000fec0003800000 */
[----:B--2---:R-:W-:Y:S04]  /*7860*/  SHF.L.U32 R0, RZ, 0x1f, RZ ;  /* 0x0000001fff007819 */ /* 0x004fe800000006ff */
[----:B------:R-:W1:Y:S02]  /*7870*/  SYNCS.PHASECHK.TRANS64.TRYWAIT P0, [R2+URZ+0x50], R0 ;  /* 0x00005000020075a7 */ /* 0x000e6400080011ff */
[----:B-1----:R-:W-:Y:S05]  /*7880*/  @!P0 BRA `(.L_x_126) ;  /* 0x0000005400c88947 */ /* 0x002fea0003800000 */
.L_x_125:
[----:B------:R-:W-:Y:S05]  /*7890*/  BSYNC B0 ;  /* 0x0000000000007941 */ /* 0x000fea0003800000 */
.L_x_124:
[----:B------:R-:W-:Y:S01]  /*78a0*/  ISETP.NE.AND P0, PT, R115, RZ, PT ;  /* 0x000000ff7300720c */ /* 0x000fe20003f05270 */
[----:B------:R-:W-:Y:S11]  /*78b0*/  VIADD R110, R110, 0x1 ;  /* 0x000000016e6e7836 */ /* 0x000ff60000000000 */
[----:B------:R-:W-:Y:S01]  /*78c0*/  @!UPT UIADD3 URZ, UPT, UPT, URZ, URZ, URZ ;  /* 0x000000fffffff290 */ /* 0x000fe2000fffe0ff */
[----:B------:R4:W3:Y:S01]  /*78d0*/  @P0 LDS.128 R52, [R5+0x400] ;  /* 0x0004000005340984 */ /* 0x0008e20000000c00 */
[--C-:B-12---:R-:W-:Y:S01]  /*78e0*/  @P0 IMAD.IADD R0, R112, 0x1, R3.reuse ;  /* 0x0000000170000824 */ /* 0x106fe200078e0203 */
[C---:B------:R-:W-:Y:S02]  /*78f0*/  @P0 IADD3 R2, PT, PT, R113.reuse, R4, RZ ;  /* 0x0000000471020210 */ /* 0x040fe40007ffe0ff */
[----:B------:R1:W2:Y:S04]  /*7900*/  @P0 LDS.128 R56, [R4+0x400] ;  /* 0x0004000004380984 */ /* 0x0002a80000000c00 */
[----:B------:R2:W2:Y:S04]  /*7910*/  @P0 LDS.128 R48, [R6+UR43+0x400] ;  /* 0x0004002b06300984 */ /* 0x0004a80008000c00 */
[----:B------:R2:W2:Y:S04]  /*7920*/  @P0 LDS.128 R60, [R2+0x400] ;  /* 0x00040000023c0984 */ /* 0x0004a80000000c00 */
[----:B------:R2:W2:Y:S04]  /*7930*/  @P0 LDS.128 R64, [R3+0x400] ;  /* 0x0004000003400984 */ /* 0x0004a80000000c00 */
[----:B------:R2:W2:Y:S01]  /*7940*/  @P0 LDS.128 R72, [R0+0x400] ;  /* 0x0004000000480984 */ /* 0x0004a20000000c00 */
[C---:B----4-:R-:W-:Y:S01]  /*7950*/  @P0 IMAD.IADD R5, R113.reuse, 0x1, R3 ;  /* 0x0000000171050824 */ /* 0x050fe200078e0203 */
[----:B-1----:R-:W-:Y:S04]  /*7960*/  @P0 IADD3 R4, PT, PT, R113, R0, RZ ;  /* 0x0000000071040210 */ /* 0x002fe80007ffe0ff */
[----:B------:R4:W1:Y:S04]  /*7970*/  @P0 LDS.128 R68, [R5+0x400] ;  /* 0x0004000005440984 */ /* 0x0008680000000c00 */
[----:B------:R4:W1:Y:S02]  /*7980*/  @P0 LDS.128 R76, [R4+0x400] ;  /* 0x00040000044c0984 */ /* 0x0008640000000c00 */
.L_x_123:
[----:B------:R-:W-:Y:S05]  /*7990*/  BSYNC B1 ;  /* 0x0000000000017941 */ /* 0x000fea0003800000 */
.L_x_122:
[----:B--2---:R-:W-:Y:S05]  /*79a0*/  VIADD R0, R39, 0x20 ;  /* 0x0000002027007836 */ /* 0x004fea0000000000 */
[----:B------:R-:W-:Y:S04]  /*79b0*/  SHF.R.U32.HI R0, RZ, 0x15, R0 ;  /* 0x00000015ff007819 */ /* 0x000fe80000011600 */
[----:B------:R-:W-:Y:S11]  /*79c0*/  LOP3.LUT P0, RZ, R0, 0x3, R84, 0x48, !PT ;  /* 0x0000000300ff7812 */ /* 0x000ff60007804854 */
[----:B------:R-:W-:Y:S02]  /*79d0*/  @!UPT UIADD3 URZ, UPT, UPT, URZ, URZ, URZ ;  /* 0x000000fffffff290 */ /* 0x000fe4000fffe0ff */
[----:B------:R-:W-:Y:S05]  /*79e0*/  @!P0 BRA `(.L_x_127) ;  /* 0x0000000000408947 */ /* 0x000fea0003800000 */
[----:B------:R-:W4:Y:S01]  /*79f0*/  LDCU.64 UR8, c[0x4][0x70] ;  /* 0x01000e00ff0877ac */ /* 0x000f220008000a00 */
[----:B------:R-:W-:Y:S01]  /*7a00*/  MOV R3, 0x0 ;  /* 0x0000000000037802 */ /* 0x000fe20000000f00 */
[----:B-1----:R-:W-:Y:S02]  /*7a10*/  HFMA2 R12, -RZ, RZ, 0, 5.9604644775390625e-08 ;  /* 0x00000001ff0c7431 */ /* 0x002fe400000001ff */
[----:B------:R-:W-:Y:S02]  /*7a20*/  IMAD.MOV.U32 R8, RZ, RZ, 0x192 ;  /* 0x00000192ff087424 */ /* 0x000fe400078e00ff */
[----:B------:R-:W-:Y:S01]  /*7a30*/  IMAD.MOV.U32 R13, RZ, RZ, RZ ;  /* 0x000000ffff0d7224 */ /* 0x000fe200078e00ff */
[----:B------:R-:W1:Y:S01]  /*7a40*/  LDCU.64 UR6, c[0x4][0x78] ;  /* 0x01000f00ff0677ac */ /* 0x000e620008000a00 */
[----:B------:R-:W2:Y:S01]  /*7a50*/  LDC.64 R2, c[0x4][R3] ;  /* 0x0100000003027b82 */ /* 0x000ea20000000a00 */
[----:B------:R-:W5:Y:S01]  /*7a60*/  LDCU.64 UR4, c[0x4][0x10] ;  /* 0x01000200ff0477ac */ /* 0x000f620008000a00 */
[----:B----4-:R-:W-:Y:S01]  /*7a70*/  MOV R5, UR9 ;  /* 0x0000000900057c02 */ /* 0x010fe20008000f00 */
[----:B------:R-:W-:Y:S01]  /*7a80*/  IMAD.U32 R4, RZ, RZ, UR8 ;  /* 0x00000008ff047e24 */ /* 0x000fe2000f8e00ff */
[----:B-1----:R-:W-:Y:S01]  /*7a90*/  MOV R7, UR7 ;  /* 0x0000000700077c02 */ /* 0x002fe20008000f00 */
[----:B------:R-:W-:Y:S01]  /*7aa0*/  IMAD.U32 R6, RZ, RZ, UR6 ;  /* 0x00000006ff067e24 */ /* 0x000fe2000f8e00ff */
[----:B-----5:R-:W-:Y:S01]  /*7ab0*/  MOV R11, UR5 ;  /* 0x00000005000b7c02 */ /* 0x020fe20008000f00 */
[----:B------:R-:W-:Y:S02]  /*7ac0*/  IMAD.U32 R10, RZ, RZ, UR4 ;  /* 0x00000004ff0a7e24 */ /* 0x000fe4000f8e00ff */
[----:B------:R-:W-:Y:S07]  /*7ad0*/  LEPC R20, `(.L_x_127) ;  /* 0x000000001014794e */ /* 0x000fee0000000000 */
[----:B--23--:R-:W-:Y:S05]  /*7ae0*/  CALL.ABS.NOINC R2 ;  /* 0x0000000002007343 */ /* 0x00cfea0003c00000 */
.L_x_127:
[----:B------:R-:W-:Y:S05]  /*7af0*/  WARPSYNC.ALL ;  /* 0x0000000000007948 */ /* 0x000fea0003800000 */
[----:B------:R-:W-:Y:S01]  /*7b00*/  R2UR UR4, R39 ;  /* 0x00000000270472ca */ /* 0x000fe200000e0000 */
[----:B------:R-:W-:Y:S01]  /*7b10*/  BSSY.RECONVERGENT B0, `(.L_x_128) ;  /* 0x0000064000007945 */ /* 0x000fe20003800200 */
[----:B------:R-:W-:Y:S02]  /*7b20*/  ISETP.NE.AND P6, PT, R105, RZ, PT ;  /* 0x000000ff6900720c */ /* 0x000fe40003fc5270 */
[----:B------:R-:W-:Y:S02]  /*7b30*/  MOV R0, UR47 ;  /* 0x0000002f00007c02 */ /* 0x000fe40008000f00 */
[----:B------:R-:W-:Y:S02]  /*7b40*/  MOV R116, UR52 ;  /* 0x0000003400747c02 */ /* 0x000fe40008000f00 */
[----:B------:R-:W-:Y:S05]  /*7b50*/  ISETP.NE.AND P0, PT, R100, RZ, PT ;  /* 0x000000ff6400720c */ /* 0x000fea0003f05270 */
[----:B-1--4-:R-:W1:Y:S02]  /*7b60*/  LDTM.x32 R4, tmem[UR4+0x20] ;  /* 0x00002004000479ee */ /* 0x012e6400082c0000 */
[----:B------:R-:W-:Y:S04]  /*7b70*/  @P6 LEA R0, R0, UR43, 0x3 ;  /* 0x0000002b00006c11 */ /* 0x000fe8000f8e18ff */
[----:B------:R-:W-:Y:S04]  /*7b80*/  @P6 IADD3 R0, PT, PT, R0, 0x70, RZ ;  /* 0x0000007000006810 */ /* 0x000fe80007ffe0ff */
[----:B------:R-:W-:Y:S01]  /*7b90*/  @P6 PRMT R116, R116, 0x654, R0 ;  /* 0x0000065474746816 */ /* 0x000fe20000000000 */
[C---:B-1----:R-:W-:Y:S01]  /*7ba0*/  FMUL R0, R38.reuse, R4 ;  /* 0x0000000426007220 */ /* 0x042fe20000400000 */
        /* <DEDUP_REMOVED lines=12> */
[C---:B---3--:R-:W-:Y:S01]  /*7c70*/  FFMA R4, R45.reuse, R52, R4 ;  /* 0x000000342d047223 */ /* 0x048fe20000000004 */
        /* <DEDUP_REMOVED lines=56> */
[----:B------:R-:W-:Y:S01]  /*8000*/  FFMA R31, R45, R79, R0 ;  /* 0x0000004f2d1f7223 */ /* 0x000fe20000000000 */
[----:B------:R-:W-:Y:S02]  /*8010*/  LEA R0, R110, UR43, 0x3 ;  /* 0x0000002b6e007c11 */ /* 0x000fe4000f8e18ff */
[----:B------:R-:W-:Y:S02]  /*8020*/  @P6 SHF.L.U32 R2, RZ, 0x1f, RZ ;  /* 0x0000001fff026819 */ /* 0x000fe400000006ff */
        /* <DEDUP_REMOVED lines=9> */
[----:B------:R-:W-:Y:S02]  /*80c0*/  UIADD3 UR4, UP0, UPT, UR54, 0x680, URZ ;  /* 0x0000068036047890 */ /* 0x000fe4000ff1e0ff */
[----:B------:R-:W-:Y:S02]  /*80d0*/  UIADD3 UR9, UPT, UPT, UR49, 0x20, URZ ;  /* 0x0000002031097890 */ /* 0x000fe4000fffe0ff */
[----:B------:R-:W-:Y:S02]  /*80e0*/  UIADD3 UR8, UPT, UPT, UR43, 0x4400, URZ ;  /* 0x000044002b087890 */ /* 0x000fe4000fffe0ff */
[----:B------:R-:W-:Y:S01]  /*80f0*/  UIADD3.X UR5, UPT, UPT, URZ, UR55, URZ, UP0, !UPT ;  /* 0x00000037ff057290 */ /* 0x000fe200087fe4ff */
[----:B------:R-:W-:Y:S01]  /*8100*/  UMOV UR10, UR50 ;  /* 0x00000032000a7c82 */ /* 0x000fe20008000000 */
[----:B------:R-:W-:Y:S07]  /*8110*/  UMOV UR11, UR36 ;  /* 0x00000024000b7c82 */ /* 0x000fee0008000000 */
[----:B------:R2:W-:Y:S01]  /*8120*/  UTMASTG.3D [UR8], [UR4] ;  /* 0x00000008040073b5 */ /* 0x0005e20008010000 */
[----:B------:R0:W-:Y:S01]  /*8130*/  UTMACMDFLUSH ;  /* 0x00000000000079b7 */ /* 0x0001e20000000000 */
[----:B--2---:R-:W-:Y:S04]  /*8140*/  DEPBAR.LE SB0, 0x1 ;  /* 0x000080400000791a */ /* 0x004fe80000000000 */
.L_x_129:
[----:B------:R-:W-:Y:S05]  /*8150*/  BSYNC.RECONVERGENT B0 ;  /* 0x0000000000007941 */ /* 0x000fea0003800200 */
.L_x_128:
[----:B------:R-:W-:Y:S01]  /*8160*/  BAR.SYNC.DEFER_BLOCKING 0x1, 0x80 ;  /* 0x0042000000007b1d */ /* 0x000fe20000010000 */
[----:B------:R-:W-:Y:S04]  /*8170*/  UIADD3 UR4, UPT, UPT, UR47, 0x1, URZ ;  /* 0x000000012f047890 */ /* 0x000fe8000fffe0ff */
[----:B------:R-:W-:Y:S04]  /*8180*/  UISETP.NE.AND UP0, UPT, UR4, 0x4, UPT ;  /* 0x000000040400788c */ /* 0x000fe8000bf05270 */
[----:B------:R-:W-:Y:S01]  /*8190*/  USEL UR46, UR4, URZ, UP0 ;  /* 0x000000ff042e7287 */ /* 0x000fe20008000000 */
[----:B------:R2:W-:Y:S01]  /*81a0*/  @P6 SYNCS.ARRIVE.TRANS64.RED.A1T0 RZ, [R116+URZ], RZ ;  /* 0x000000ff74ff69a7 */ /* 0x0005e200081004ff */
[----:B------:R-:W-:Y:S01]  /*81b0*/  BSSY B1, `(.L_x_130) ;  /* 0x0000020000017945 */ /* 0x000fe20003800000 */
[----:B------:R-:W3:Y:S02]  /*81c0*/  @P6 SYNCS.PHASECHK.TRANS64.TRYWAIT P0, [R0+URZ+0x50], R2 ;  /* 0x00005002000065a7 */ /* 0x000ee400080011ff */
[----:B---3--:R-:W-:Y:S01]  /*81d0*/  @P6 SEL R114, RZ, 0x1, !P0 ;  /* 0x00000001ff726807 */ /* 0x008fe20004000000 */
[----:B--2---:R-:W-:Y:S06]  /*81e0*/  @!P6 BRA `(.L_x_131) ;  /* 0x000000000070e947 */ /* 0x004fec0003800000 */
        /* <DEDUP_REMOVED lines=9> */
[----:B------:R-:W-:Y:S04]  /*8280*/  SHF.L.U32 R6, RZ, 0x1f, RZ ;  /* 0x0000001fff067819 */ /* 0x000fe800000006ff */
[----:B------:R-:W1:Y:S02]  /*8290*/  SYNCS.PHASECHK.TRANS64.TRYWAIT P0, [R0+URZ+0x50], R6 ;  /* 0x00005006000075a7 */ /* 0x000e6400080011ff */
[----:B-1----:R-:W-:Y:S05]  /*82a0*/  @!P0 BRA `(.L_x_134) ;  /* 0x0000004c00548947 */ /* 0x002fea0003800000 */
.L_x_133:
[----:B------:R-:W-:Y:S05]  /*82b0*/  BSYNC B0 ;  /* 0x0000000000007941 */ /* 0x000fea0003800000 */
.L_x_132:
[----:B------:R-:W-:Y:S01]  /*82c0*/  ISETP.NE.AND P0, PT, R115, RZ, PT ;  /* 0x000000ff7300720c */ /* 0x000fe20003f05270 */
[----:B------:R-:W-:Y:S11]  /*82d0*/  VIADD R110, R110, 0x1 ;  /* 0x000000016e6e7836 */ /* 0x000ff60000000000 */
[----:B------:R-:W-:Y:S01]  /*82e0*/  @!UPT UIADD3 URZ, UPT, UPT, URZ, URZ, URZ ;  /* 0x000000fffffff290 */ /* 0x000fe2000fffe0ff */
[----:B------:R2:W3:Y:S01]  /*82f0*/  @P0 LDS.128 R48, [R5+UR43+0x400] ;  /* 0x0004002b05300984 */ /* 0x0004e20008000c00 */
[--C-:B-1----:R-:W-:Y:S03]  /*8300*/  @P0 IMAD.IADD R0, R112, 0x1, R2.reuse ;  /* 0x0000000170000824 */ /* 0x102fe600078e0202 */
[----:B------:R1:W4:Y:S04]  /*8310*/  @P0 LDS.128 R52, [R4+0x400] ;  /* 0x0004000004340984 */ /* 0x0003280000000c00 */
[----:B------:R5:W3:Y:S04]  /*8320*/  @P0 LDS.128 R56, [R3+0x400] ;  /* 0x0004000003380984 */ /* 0x000ae80000000c00 */
[----:B------:R3:W3:Y:S04]  /*8330*/  @P0 LDS.128 R64, [R2+0x400] ;  /* 0x0004000002400984 */ /* 0x0006e80000000c00 */
[----:B------:R3:W3:Y:S01]  /*8340*/  @P0 LDS.128 R72, [R0+0x400] ;  /* 0x0004000000480984 */ /* 0x0006e20000000c00 */
[C---:B--2---:R-:W-:Y:S01]  /*8350*/  @P0 IADD3 R5, PT, PT, R113.reuse, R3, RZ ;  /* 0x0000000371050210 */ /* 0x044fe20007ffe0ff */
[C---:B-1----:R-:W-:Y:S04]  /*8360*/  @P0 IMAD.IADD R4, R113.reuse, 0x1, R2 ;  /* 0x0000000171040824 */ /* 0x042fe800078e0202 */
[----:B------:R2:W1:Y:S01]  /*8370*/  @P0 LDS.128 R60, [R5+0x400] ;  /* 0x00040000053c0984 */ /* 0x0004620000000c00 */
[----:B-----5:R-:W-:Y:S03]  /*8380*/  @P0 IADD3 R3, PT, PT, R113, R0, RZ ;  /* 0x0000000071030210 */ /* 0x020fe60007ffe0ff */
[----:B------:R2:W1:Y:S04]  /*8390*/  @P0 LDS.128 R68, [R4+0x400] ;  /* 0x0004000004440984 */ /* 0x0004680000000c00 */
[----:B------:R2:W1:Y:S02]  /*83a0*/  @P0 LDS.128 R76, [R3+0x400] ;  /* 0x00040000034c0984 */ /* 0x0004640000000c00 */
.L_x_131:
[----:B------:R-:W-:Y:S05]  /*83b0*/  BSYNC B1 ;  /* 0x0000000000017941 */ /* 0x000fea0003800000 */
.L_x_130:
[----:B---3--:R-:W-:Y:S05]  /*83c0*/  VIADD R0, R39, 0x40 ;  /* 0x0000004027007836 */ /* 0x008fea0000000000 */
[----:B------:R-:W-:Y:S04]  /*83d0*/  SHF.R.U32.HI R0, RZ, 0x15, R0 ;  /* 0x00000015ff007819 */ /* 0x000fe80000011600 */
[----:B------:R-:W-:Y:S11]  /*83e0*/  LOP3.LUT P0, RZ, R0, 0x3, R84, 0x48, !PT ;  /* 0x0000000300ff7812 */ /* 0x000ff60007804854 */
[----:B------:R-:W-:Y:S02]  /*83f0*/  @!UPT UIADD3 URZ, UPT, UPT, URZ, URZ, URZ ;  /* 0x000000fffffff290 */ /* 0x000fe4000fffe0ff */
[----:B------:R-:W-:Y:S05]  /*8400*/  @!P0 BRA `(.L_x_135) ;  /* 0x0000000000408947 */ /* 0x000fea0003800000 */
[----:B------:R-:W3:Y:S01]  /*8410*/  LDCU.64 UR8, c[0x4][0x70] ;  /* 0x01000e00ff0877ac */ /* 0x000ee20008000a00 */
[----:B--2---:R-:W-:Y:S01]  /*8420*/  MOV R3, 0x0 ;  /* 0x0000000000037802 */ /* 0x004fe20000000f00 */
[----:B-1----:R-:W-:Y:S02]  /*8430*/  HFMA2 R12, -RZ, RZ, 0, 5.9604644775390625e-08 ;  /* 0x00000001ff0c7431 */ /* 0x002fe400000001ff */
[----:B------:R-:W-:Y:S02]  /*8440*/  IMAD.MOV.U32 R8, RZ, RZ, 0x192 ;  /* 0x00000192ff087424 */ /* 0x000fe400078e00ff */
[----:B------:R-:W-:Y:S01]  /*8450*/  IMAD.MOV.U32 R13, RZ, RZ, RZ ;  /* 0x000000ffff0d7224 */ /* 0x000fe200078e00ff */
[----:B------:R-:W1:Y:S01]  /*8460*/  LDCU.64 UR6, c[0x4][0x78] ;  /* 0x01000f00ff0677ac */ /* 0x000e620008000a00 */
[----:B------:R-:W2:Y:S01]  /*8470*/  LDC.64 R2, c[0x4][R3] ;  /* 0x0100000003027b82 */ /* 0x000ea20000000a00 */
[----:B------:R-:W5:Y:S01]  /*8480*/  LDCU.64 UR4, c[0x4][0x10] ;  /* 0x01000200ff0477ac */ /* 0x000f620008000a00 */
[----:B---3--:R-:W-:Y:S01]  /*8490*/  MOV R5, UR9 ;  /* 0x0000000900057c02 */ /* 0x008fe20008000f00 */
[----:B------:R-:W-:Y:S01]  /*84a0*/  IMAD.U32 R4, RZ, RZ, UR8 ;  /* 0x00000008ff047e24 */ /* 0x000fe2000f8e00ff */
[----:B-1----:R-:W-:Y:S01]  /*84b0*/  MOV R7, UR7 ;  /* 0x0000000700077c02 */ /* 0x002fe20008000f00 */
[----:B------:R-:W-:Y:S01]  /*84c0*/  IMAD.U32 R6, RZ, RZ, UR6 ;  /* 0x00000006ff067e24 */ /* 0x000fe2000f8e00ff */
[----:B-----5:R-:W-:Y:S01]  /*84d0*/  MOV R11, UR5 ;  /* 0x00000005000b7c02 */ /* 0x020fe20008000f00 */
[----:B------:R-:W-:Y:S02]  /*84e0*/  IMAD.U32 R10, RZ, RZ, UR4 ;  /* 0x00000004ff0a7e24 */ /* 0x000fe4000f8e00ff */
[----:B------:R-:W-:Y:S07]  /*84f0*/  LEPC R20, `(.L_x_135) ;  /* 0x000000001014794e */ /* 0x000fee0000000000 */
[----:B--2-4-:R-:W-:Y:S05]  /*8500*/  CALL.ABS.NOINC R2 ;  /* 0x0000000002007343 */ /* 0x014fea0003c00000 */
.L_x_135:
[----:B------:R-:W-:Y:S05]  /*8510*/  WARPSYNC.ALL ;  /* 0x0000000000007948 */ /* 0x000fea0003800000 */
[----:B------:R-:W-:Y:S01]  /*8520*/  R2UR UR4, R39 ;  /* 0x00000000270472ca */ /* 0x000fe200000e0000 */
[----:B------:R-:W-:Y:S01]  /*8530*/  BSSY.RECONVERGENT B0, `(.L_x_136) ;  /* 0x0000064000007945 */ /* 0x000fe20003800200 */
[----:B------:R-:W-:Y:S02]  /*8540*/  ISETP.NE.AND P6, PT, R105, RZ, PT ;  /* 0x000000ff6900720c */ /* 0x000fe40003fc5270 */
[----:B------:R-:W-:Y:S02]  /*8550*/  MOV R0, UR46 ;  /* 0x0000002e00007c02 */ /* 0x000fe40008000f00 */
[----:B------:R-:W-:Y:S02]  /*8560*/  MOV R116, UR52 ;  /* 0x0000003400747c02 */ /* 0x000fe40008000f00 */
[----:B------:R-:W-:Y:S05]  /*8570*/  ISETP.NE.AND P0, PT, R100, RZ, PT ;  /* 0x000000ff6400720c */ /* 0x000fea0003f05270 */
[----:B-12---:R-:W1:Y:S02]  /*8580*/  LDTM.x32 R4, tmem[UR4+0x40] ;  /* 0x00004004000479ee */ /* 0x006e6400082c0000 */
        /* <DEDUP_REMOVED lines=16> */
[C---:B----4-:R-:W-:Y:S01]  /*8690*/  FFMA R4, R45.reuse, R52, R4 ;  /* 0x000000342d047223 */ /* 0x050fe20000000004 */
        /* <DEDUP_REMOVED lines=77> */
.L_x_137:
[----:B------:R-:W-:Y:S05]  /*8b70*/  BSYNC.RECONVERGENT B0 ;  /* 0x0000000000007941 */ /* 0x000fea0003800200 */
.L_x_136:
[----:B------:R-:W-:Y:S01]  /*8b80*/  BAR.SYNC.DEFER_BLOCKING 0x1, 0x80 ;  /* 0x0042000000007b1d */ /* 0x000fe20000010000 */
[----:B------:R-:W-:Y:S04]  /*8b90*/  UIADD3 UR4, UPT, UPT, UR46, 0x1, URZ ;  /* 0x000000012e047890 */ /* 0x000fe8000fffe0ff */
[----:B------:R-:W-:Y:S04]  /*8ba0*/  UISETP.NE.AND UP0, UPT, UR4, 0x4, UPT ;  /* 0x000000040400788c */ /* 0x000fe8000bf05270 */
[----:B------:R-:W-:Y:S01]  /*8bb0*/  USEL UR44, UR4, URZ, UP0 ;  /* 0x000000ff042c7287 */ /* 0x000fe20008000000 */
[----:B------:R2:W-:Y:S01]  /*8bc0*/  @P6 SYNCS.ARRIVE.TRANS64.RED.A1T0 RZ, [R116+URZ], RZ ;  /* 0x000000ff74ff69a7 */ /* 0x0005e200081004ff */
[----:B------:R-:W-:Y:S01]  /*8bd0*/  BSSY B1, `(.L_x_138) ;  /* 0x0000023000017945 */ /* 0x000fe20003800000 */
[----:B------:R-:W3:Y:S01]  /*8be0*/  @P6 SYNCS.PHASECHK.TRANS64.TRYWAIT P0, [R0+URZ+0x50], R2 ;  /* 0x00005002000065a7 */ /* 0x000ee200080011ff */
[----:B--2---:R-:W-:Y:S01]  /*8bf0*/  HFMA2 R116, -RZ, RZ, 0, 0 ;  /* 0x00000000ff747431 */ /* 0x004fe200000001ff */
[----:B---3--:R-:W-:Y:S01]  /*8c00*/  @P6 SEL R114, RZ, 0x1, !P0 ;  /* 0x00000001ff726807 */ /* 0x008fe20004000000 */
[----:B------:R-:W-:Y:S06]  /*8c10*/  @!P6 BRA `(.L_x_139) ;  /* 0x000000000078e947 */ /* 0x000fec0003800000 */
        /* <DEDUP_REMOVED lines=12> */
.L_x_141:
[----:B------:R-:W-:Y:S05]  /*8ce0*/  BSYNC B0 ;  /* 0x0000000000007941 */ /* 0x000fea0003800000 */
.L_x_140:
[----:B------:R-:W-:Y:S02]  /*8cf0*/  ISETP.NE.AND P0, PT, R115, RZ, PT ;  /* 0x000000ff7300720c */ /* 0x000fe40003f05270 */
[----:B------:R-:W-:Y:S11]  /*8d00*/  IADD3 R110, PT, PT, R110, 0x1, RZ ;  /* 0x000000016e6e7810 */ /* 0x000ff60007ffe0ff */
[----:B------:R2:W3:Y:S01]  /*8d10*/  @P0 LDS.128 R48, [R5+UR43+0x400] ;  /* 0x0004002b05300984 */ /* 0x0004e20008000c00 */
[----:B-1----:R-:W-:Y:S03]  /*8d20*/  @P0 IMAD.IADD R0, R112, 0x1, R2 ;  /* 0x0000000170000824 */ /* 0x002fe600078e0202 */
[----:B------:R1:W4:Y:S04]  /*8d30*/  @P0 LDS.128 R52, [R4+0x400] ;  /* 0x0004000004340984 */ /* 0x0003280000000c00 */
[----:B------:R5:W3:Y:S04]  /*8d40*/  @P0 LDS.128 R56, [R3+0x400] ;  /* 0x0004000003380984 */ /* 0x000ae80000000c00 */
[----:B------:R3:W3:Y:S04]  /*8d50*/  @P0 LDS.128 R64, [R2+0x400] ;  /* 0x0004000002400984 */ /* 0x0006e80000000c00 */
[----:B------:R3:W3:Y:S01]  /*8d60*/  @P0 LDS.128 R72, [R0+0x400] ;  /* 0x0004000000480984 */ /* 0x0006e20000000c00 */
[C---:B--2---:R-:W-:Y:S01]  /*8d70*/  @P0 IMAD.IADD R5, R113.reuse, 0x1, R3 ;  /* 0x0000000171050824 */ /* 0x044fe200078e0203 */
[C---:B-1----:R-:W-:Y:S04]  /*8d80*/  @P0 IADD3 R4, PT, PT, R113.reuse, R2, RZ ;  /* 0x0000000271040210 */ /* 0x042fe80007ffe0ff */
[----:B------:R2:W1:Y:S01]  /*8d90*/  @P0 LDS.128 R60, [R5+0x400] ;  /* 0x00040000053c0984 */ /* 0x0004620000000c00 */
[----:B-----5:R-:W-:Y:S03]  /*8da0*/  @P0 IMAD.IADD R3, R113, 0x1, R0 ;  /* 0x0000000171030824 */ /* 0x020fe600078e0200 */
[----:B------:R2:W1:Y:S04]  /*8db0*/  @P0 LDS.128 R68, [R4+0x400] ;  /* 0x0004000004440984 */ /* 0x0004680000000c00 */
[----:B------:R2:W1:Y:S01]  /*8dc0*/  @P0 LDS.128 R76, [R3+0x400] ;  /* 0x00040000034c0984 */ /* 0x0004620000000c00 */
[C---:B------:R-:W-:Y:S04]  /*8dd0*/  ISETP.NE.AND P0, PT, R110.reuse, 0x4, PT ;  /* 0x000000046e00780c */ /* 0x040fe80003f05270 */
[----:B------:R-:W-:Y:S02]  /*8de0*/  SEL R110, R110, RZ, P0 ;  /* 0x000000ff6e6e7207 */ /* 0x000fe40000000000 */
[----:B----4-:R-:W-:Y:S02]  /*8df0*/  SEL R116, RZ, 0x1, P0 ;  /* 0x00000001ff747807 */ /* 0x010fe40000000000 */
.L_x_139:
[----:B------:R-:W-:Y:S05]  /*8e00*/  BSYNC B1 ;  /* 0x0000000000017941 */ /* 0x000fea0003800000 */
.L_x_138:
        /* <DEDUP_REMOVED lines=12> */
[----:B------:R-:W4:Y:S01]  /*8ed0*/  LDCU.64 UR4, c[0x4][0x10] ;  /* 0x01000200ff0477ac */ /* 0x000f220008000a00 */
[----:B---3--:R-:W-:Y:S01]  /*8ee0*/  MOV R5, UR9 ;  /* 0x0000000900057c02 */ /* 0x008fe20008000f00 */
[----:B------:R-:W-:Y:S01]  /*8ef0*/  IMAD.U32 R4, RZ, RZ, UR8 ;  /* 0x00000008ff047e24 */ /* 0x000fe2000f8e00ff */
[----:B-1----:R-:W-:Y:S01]  /*8f00*/  MOV R7, UR7 ;  /* 0x0000000700077c02 */ /* 0x002fe20008000f00 */
[----:B------:R-:W-:Y:S01]  /*8f10*/  IMAD.U32 R6, RZ, RZ, UR6 ;  /* 0x00000006ff067e24 */ /* 0x000fe2000f8e00ff */
[----:B----4-:R-:W-:Y:S01]  /*8f20*/  MOV R11, UR5 ;  /* 0x00000005000b7c02 */ /* 0x010fe20008000f00 */
[----:B------:R-:W-:Y:S02]  /*8f30*/  IMAD.U32 R10, RZ, RZ, UR4 ;  /* 0x00000004ff0a7e24 */ /* 0x000fe4000f8e00ff */
[----:B------:R-:W-:Y:S07]  /*8f40*/  LEPC R20, `(.L_x_143) ;  /* 0x000000001014794e */ /* 0x000fee0000000000 */
[----:B--2---:R-:W-:Y:S05]  /*8f50*/  CALL.ABS.NOINC R2 ;  /* 0x0000000002007343 */ /* 0x004fea0003c00000 */
.L_x_143:
        /* <DEDUP_REMOVED lines=83> */
[----:B------:R-:W-:Y:S02]  /*9490*/  @P6 SHF.L.U32 R2, R116, 0x1f, RZ ;  /* 0x0000001f74026819 */ /* 0x000fe400000006ff */
        /* <DEDUP_REMOVED lines=18> */
.L_x_145:
[----:B------:R-:W-:Y:S05]  /*95c0*/  BSYNC.RECONVERGENT B0 ;  /* 0x0000000000007941 */ /* 0x000fea0003800200 */
.L_x_144:
        /* <DEDUP_REMOVED lines=18> */
[----:B------:R-:W-:Y:S04]  /*96f0*/  SHF.L.U32 R6, R116, 0x1f, RZ ;  /* 0x0000001f74067819 */ /* 0x000fe800000006ff */
[----:B------:R-:W1:Y:S02]  /*9700*/  SYNCS.PHASECHK.TRANS64.TRYWAIT P0, [R0+URZ+0x50], R6 ;  /* 0x00005006000075a7 */ /* 0x000e6400080011ff */
[----:B-1----:R-:W-:Y:S05]  /*9710*/  @!P0 BRA `(.L_x_150) ;  /* 0x0000003800608947 */ /* 0x002fea0003800000 */
.L_x_149:
[----:B------:R-:W-:Y:S05]  /*9720*/  BSYNC B0 ;  /* 0x0000000000007941 */ /* 0x000fea0003800000 */
.L_x_148:
[----:B------:R-:W-:Y:S01]  /*9730*/  ISETP.NE.AND P0, PT, R115, RZ, PT ;  /* 0x000000ff7300720c */ /* 0x000fe20003f05270 */
[----:B------:R-:W-:Y:S11]  /*9740*/  VIADD R110, R110, 0x1 ;  /* 0x000000016e6e7836 */ /* 0x000ff60000000000 */
[----:B------:R-:W-:Y:S01]  /*9750*/  @!UPT UIADD3 URZ, UPT, UPT, URZ, URZ, URZ ;  /* 0x000000fffffff290 */ /* 0x000fe2000fffe0ff */
[----:B------:R2:W3:Y:S01]  /*9760*/  @P0 LDS.128 R48, [R5+UR43+0x400] ;  /* 0x0004002b05300984 */ /* 0x0004e20008000c00 */
[--C-:B-1----:R-:W-:Y:S03]  /*9770*/  @P0 IMAD.IADD R0, R112, 0x1, R2.reuse ;  /* 0x0000000170000824 */ /* 0x102fe600078e0202 */
[----:B------:R1:W4:Y:S04]  /*9780*/  @P0 LDS.128 R52, [R4+0x400] ;  /* 0x0004000004340984 */ /* 0x0003280000000c00 */
[----:B------:R5:W3:Y:S04]  /*9790*/  @P0 LDS.128 R56, [R3+0x400] ;  /* 0x0004000003380984 */ /* 0x000ae80000000c00 */
[----:B------:R-:W3:Y:S04]  /*97a0*/  @P0 LDS.128 R64, [R2+0x400] ;  /* 0x0004000002400984 */ /* 0x000ee80000000c00 */
[----:B------:R4:W3:Y:S01]  /*97b0*/  @P0 LDS.128 R72, [R0+0x400] ;  /* 0x0004000000480984 */ /* 0x0008e20000000c00 */
[C---:B--2---:R-:W-:Y:S02]  /*97c0*/  @P0 IMAD.IADD R5, R113.reuse, 0x1, R3 ;  /* 0x0000000171050824 */ /* 0x044fe400078e0203 */
[C---:B-1----:R-:W-:Y:S03]  /*97d0*/  @P0 IMAD.IADD R4, R113.reuse, 0x1, R2 ;  /* 0x0000000171040824 */ /* 0x042fe600078e0202 */
[----:B------:R2:W1:Y:S01]  /*97e0*/  @P0 LDS.128 R60, [R5+0x400] ;  /* 0x00040000053c0984 */ /* 0x0004620000000c00 */
[----:B-----5:R-:W-:Y:S03]  /*97f0*/  @P0 IMAD.IADD R3, R113, 0x1, R0 ;  /* 0x0000000171030824 */ /* 0x020fe600078e0200 */
[----:B------:R2:W1:Y:S04]  /*9800*/  @P0 LDS.128 R68, [R4+0x400] ;  /* 0x0004000004440984 */ /* 0x0004680000000c00 */
[----:B------:R2:W1:Y:S01]  /*9810*/  @P0 LDS.128 R76, [R3+0x400] ;  /* 0x00040000034c0984 */ /* 0x0004620000000c00 */
[C---:B------:R-:W-:Y:S04]  /*9820*/  ISETP.NE.AND P0, PT, R110.reuse, 0x4, PT ;  /* 0x000000046e00780c */ /* 0x040fe80003f05270 */
[----:B----4-:R-:W-:Y:S02]  /*9830*/  SEL R0, RZ, 0x1, P0 ;  /* 0x00000001ff007807 */ /* 0x010fe40000000000 */
[----:B------:R-:W-:Y:S02]  /*9840*/  SEL R110, R110, RZ, P0 ;  /* 0x000000ff6e6e7207 */ /* 0x000fe40000000000 */
[----:B------:R-:W-:Y:S02]  /*9850*/  LOP3.LUT R116, R116, R0, RZ, 0x3c, !PT ;  /* 0x0000000074747212 */ /* 0x000fe400078e3cff */
.L_x_147:
[----:B------:R-:W-:Y:S05]  /*9860*/  BSYNC B1 ;  /* 0x0000000000017941 */ /* 0x000fea0003800000 */
.L_x_146:
[----:B------:R-:W-:Y:S05]  /*9870*/  VIADD R0, R39, 0x80 ;  /* 0x0000008027007836 */ /* 0x000fea0000000000 */
[----:B------:R-:W-:Y:S04]  /*9880*/  SHF.R.U32.HI R0, RZ, 0x15, R0 ;  /* 0x00000015ff007819 */ /* 0x000fe80000011600 */
[----:B------:R-:W-:Y:S11]  /*9890*/  LOP3.LUT P0, RZ, R0, 0x3, R84, 0x48, !PT ;  /* 0x0000000300ff7812 */ /* 0x000ff60007804854 */
[----:B------:R-:W-:Y:S02]  /*98a0*/  @!UPT UIADD3 URZ, UPT, UPT, URZ, URZ, URZ ;  /* 0x000000fffffff290 */ /* 0x000fe4000fffe0ff */
[----:B------:R-:W-:Y:S05]  /*98b0*/  @!P0 BRA `(.L_x_151) ;  /* 0x0000000000408947 */ /* 0x000fea0003800000 */
[----:B------:R-:W4:Y:S01]  /*98c0*/  LDCU.64 UR8, c[0x4][0x70] ;  /* 0x01000e00ff0877ac */ /* 0x000f220008000a00 */
[----:B--2---:R-:W-:Y:S01]  /*98d0*/  MOV R3, 0x0 ;  /* 0x0000000000037802 */ /* 0x004fe20000000f00 */
        /* <DEDUP_REMOVED lines=14> */
.L_x_151:
        /* <DEDUP_REMOVED lines=93> */
[----:B------:R-:W-:Y:S02]  /*9f90*/  UIADD3 UR4, UPT, UPT, UR43, 0x400, URZ ;  /* 0x000004002b047890 */ /* 0x000fe4000fffe0ff */
[----:B------:R-:W-:Y:S01]  /*9fa0*/  UIADD3 UR9, UPT, UPT, UR49, 0x80, URZ ;  /* 0x0000008031097890 */ /* 0x000fe2000fffe0ff */
[----:B------:R-:W-:Y:S01]  /*9fb0*/  UMOV UR10, UR50 ;  /* 0x00000032000a7c82 */ /* 0x000fe20008000000 */
[----:B------:R-:W-:Y:S02]  /*9fc0*/  UMOV UR11, UR36 ;  /* 0x00000024000b7c82 */ /* 0x000fe40008000000 */
        /* <DEDUP_REMOVED lines=8> */
.L_x_153:
[----:B------:R-:W-:Y:S05]  /*a050*/  BSYNC.RECONVERGENT B0 ;  /* 0x0000000000007941 */ /* 0x000fea0003800200 */
.L_x_152:
        /* <DEDUP_REMOVED lines=21> */
.L_x_157:
[----:B------:R-:W-:Y:S05]  /*a1b0*/  BSYNC B0 ;  /* 0x0000000000007941 */ /* 0x000fea0003800000 */
.L_x_156:
        /* <DEDUP_REMOVED lines=19> */
.L_x_155:
[----:B------:R-:W-:Y:S05]  /*a2f0*/  BSYNC B1 ;  /* 0x0000000000017941 */ /* 0x000fea0003800000 */
.L_x_154:
        /* <DEDUP_REMOVED lines=21> */
.L_x_159:
        /* <DEDUP_REMOVED lines=102> */
.L_x_161:
[----:B------:R-:W-:Y:S05]  /*aab0*/  BSYNC.RECONVERGENT B0 ;  /* 0x0000000000007941 */ /* 0x000fea0003800200 */
.L_x_160:
        /* <DEDUP_REMOVED lines=21> */
.L_x_165:
[----:B------:R-:W-:Y:S05]  /*ac10*/  BSYNC B0 ;  /* 0x0000000000007941 */ /* 0x000fea0003800000 */
.L_x_164:
        /* <DEDUP_REMOVED lines=19> */
.L_x_163:
[----:B------:R-:W-:Y:S05]  /*ad50*/  BSYNC B1 ;  /* 0x0000000000017941 */ /* 0x000fea0003800000 */
.L_x_162:
        /* <DEDUP_REMOVED lines=21> */
.L_x_167:
        /* <DEDUP_REMOVED lines=102> */
.L_x_169:
[----:B------:R-:W-:Y:S05]  /*b510*/  BSYNC.RECONVERGENT B0 ;  /* 0x0000000000007941 */ /* 0x000fea0003800200 */
.L_x_168:
        /* <DEDUP_REMOVED lines=12> */
[----:B------:R-:W-:Y:S05]  /*b5e0*/  @P1 IMAD R110, R110, 0x4000, R108 ;  /* 0x000040006e6e1824 */ /* 0x000fea00078e026c */
[----:B------:R-:W-:Y:S04]  /*b5f0*/  @P1 IADD3 R2, PT, PT, R110, UR43, RZ ;  /* 0x0000002b6e021c10 */ /* 0x000fe8000fffe0ff */
[----:B------:R-:W-:Y:S01]  /*b600*/  @P1 IADD3 R3, PT, PT, R112, R2, RZ ;  /* 0x0000000270031210 */ /* 0x000fe20007ffe0ff */
[--C-:B------:R-:W-:Y:S02]  /*b610*/  @P1 IMAD.IADD R111, R111, 0x1, R2.reuse ;  /* 0x000000016f6f1824 */ /* 0x100fe400078e0202 */
[----:B------:R-:W-:Y:S01]  /*b620*/  @P1 IMAD.IADD R2, R113, 0x1, R2 ;  /* 0x0000000171021824 */ /* 0x000fe200078e0202 */
[----:B------:R-:W-:Y:S06]  /*b630*/  @P0 BRA `(.L_x_173) ;  /* 0x00000000000c0947 */ /* 0x000fec0003800000 */
[----:B------:R-:W-:Y:S04]  /*b640*/  SHF.L.U32 R116, R116, 0x1f, RZ ;  /* 0x0000001f74747819 */ /* 0x000fe800000006ff */
[----:B------:R-:W2:Y:S02]  /*b650*/  SYNCS.PHASECHK.TRANS64.TRYWAIT P0, [R0+URZ+0x50], R116 ;  /* 0x00005074000075a7 */ /* 0x000ea400080011ff */
[----:B--2---:R-:W-:Y:S05]  /*b660*/  @!P0 BRA `(.L_x_174) ;  /* 0x0000001800c88947 */ /* 0x004fea0003800000 */
.L_x_173:
[----:B------:R-:W-:Y:S05]  /*b670*/  BSYNC B0 ;  /* 0x0000000000007941 */ /* 0x000fea0003800000 */
.L_x_172:
[----:B------:R-:W-:Y:S11]  /*b680*/  ISETP.NE.AND P0, PT, R115, RZ, PT ;  /* 0x000000ff7300720c */ /* 0x000ff60003f05270 */
[----:B------:R-:W-:Y:S02]  /*b690*/  @!UPT UIADD3 URZ, UPT, UPT, URZ, URZ, URZ ;  /* 0x000000fffffff290 */ /* 0x000fe4000fffe0ff */
[----:B------:R3:W4:Y:S01]  /*b6a0*/  @P0 LDS.128 R52, [R2+0x400] ;  /* 0x0004000002340984 */ /* 0x0007220000000c00 */
[----:B------:R-:W-:Y:S02]  /*b6b0*/  @P0 IMAD.IADD R112, R112, 0x1, R111 ;  /* 0x0000000170700824 */ /* 0x000fe400078e026f */
[C---:B--2---:R-:W-:Y:S01]  /*b6c0*/  @P0 IMAD.IADD R0, R113.reuse, 0x1, R3 ;  /* 0x0000000171000824 */ /* 0x044fe200078e0203 */
[----:B------:R2:W1:Y:S04]  /*b6d0*/  @P0 LDS.128 R48, [R110+UR43+0x400] ;  /* 0x0004002b6e300984 */ /* 0x0004680008000c00 */
[----:B------:R2:W1:Y:S04]  /*b6e0*/  @P0 LDS.128 R56, [R3+0x400] ;  /* 0x0004000003380984 */ /* 0x0004680000000c00 */
[----:B------:R2:W1:Y:S04]  /*b6f0*/  @P0 LDS.128 R60, [R0+0x400] ;  /* 0x00040000003c0984 */ /* 0x0004680000000c00 */
[----:B------:R2:W1:Y:S04]  /*b700*/  @P0 LDS.128 R64, [R111+0x400] ;  /* 0x000400006f400984 */ /* 0x0004680000000c00 */
[----:B------:R2:W1:Y:S01]  /*b710*/  @P0 LDS.128 R72, [R112+0x400] ;  /* 0x0004000070480984 */ /* 0x0004620000000c00 */
[C---:B---3--:R-:W-:Y:S02]  /*b720*/  @P0 IADD3 R2, PT, PT, R113.reuse, R111, RZ ;  /* 0x0000006f71020210 */ /* 0x048fe40007ffe0ff */
[----:B------:R-:W-:Y:S03]  /*b730*/  @P0 IADD3 R113, PT, PT, R113, R112, RZ ;  /* 0x0000007071710210 */ /* 0x000fe60007ffe0ff */
[----:B------:R2:W3:Y:S04]  /*b740*/  @P0 LDS.128 R68, [R2+0x400] ;  /* 0x0004000002440984 */ /* 0x0004e80000000c00 */
[----:B------:R2:W1:Y:S02]  /*b750*/  @P0 LDS.128 R76, [R113+0x400] ;  /* 0x00040000714c0984 */ /* 0x0004640000000c00 */
.L_x_171:
[----:B------:R-:W-:Y:S05]  /*b760*/  BSYNC B1 ;  /* 0x0000000000017941 */ /* 0x000fea0003800000 */
.L_x_170:
[----:B--2---:R-:W-:Y:S05]  /*b770*/  VIADD R0, R39, 0xe0 ;  /* 0x000000e027007836 */ /* 0x004fea0000000000 */
[----:B------:R-:W-:Y:S04]  /*b780*/  SHF.R.U32.HI R0, RZ, 0x15, R0 ;  /* 0x00000015ff007819 */ /* 0x000fe80000011600 */
[----:B------:R-:W-:Y:S11]  /*b790*/  LOP3.LUT P0, RZ, R0, 0x3, R84, 0x48, !PT ;  /* 0x0000000300ff7812 */ /* 0x000ff60007804854 */
[----:B------:R-:W-:Y:S02]  /*b7a0*/  @!UPT UIADD3 URZ, UPT, UPT, URZ, URZ, URZ ;  /* 0x000000fffffff290 */ /* 0x000fe4000fffe0ff */
[----:B------:R-:W-:Y:S05]  /*b7b0*/  @!P0 BRA `(.L_x_175) ;  /* 0x0000000000408947 */ /* 0x000fea0003800000 */
[----:B------:R-:W2:Y:S01]  /*b7c0*/  LDCU.64 UR8, c[0x4][0x70] ;  /* 0x01000e00ff0877ac */ /* 0x000ea20008000a00 */
[----:B------:R-:W-:Y:S01]  /*b7d0*/  MOV R3, 0x0 ;  /* 0x0000000000037802 */ /* 0x000fe20000000f00 */
[----:B-1----:R-:W-:Y:S02]  /*b7e0*/  HFMA2 R12, -RZ, RZ, 0, 5.9604644775390625e-08 ;  /* 0x00000001ff0c7431 */ /* 0x002fe400000001ff */
[----:B------:R-:W-:Y:S02]  /*b7f0*/  IMAD.MOV.U32 R8, RZ, RZ, 0x192 ;  /* 0x00000192ff087424 */ /* 0x000fe400078e00ff */
[----:B------:R-:W-:Y:S01]  /*b800*/  IMAD.MOV.U32 R13, RZ, RZ, RZ ;  /* 0x000000ffff0d7224 */ /* 0x000fe200078e00ff */
[----:B------:R-:W1:Y:S01]  /*b810*/  LDCU.64 UR6, c[0x4][0x78] ;  /* 0x01000f00ff0677ac */ /* 0x000e620008000a00 */
[----:B------:R-:W3:Y:S01]  /*b820*/  LDC.64 R2, c[0x4][R3] ;  /* 0x0100000003027b82 */ /* 0x000ee20000000a00 */
[----:B------:R-:W5:Y:S01]  /*b830*/  LDCU.64 UR4, c[0x4][0x10] ;  /* 0x01000200ff0477ac */ /* 0x000f620008000a00 */
[----:B--2---:R-:W-:Y:S01]  /*b840*/  MOV R5, UR9 ;  /* 0x0000000900057c02 */ /* 0x004fe20008000f00 */
[----:B------:R-:W-:Y:S01]  /*b850*/  IMAD.U32 R4, RZ, RZ, UR8 ;  /* 0x00000008ff047e24 */ /* 0x000fe2000f8e00ff */
[----:B-1----:R-:W-:Y:S01]  /*b860*/  MOV R7, UR7 ;  /* 0x0000000700077c02 */ /* 0x002fe20008000f00 */
[----:B------:R-:W-:Y:S01]  /*b870*/  IMAD.U32 R6, RZ, RZ, UR6 ;  /* 0x00000006ff067e24 */ /* 0x000fe2000f8e00ff */
[----:B-----5:R-:W-:Y:S01]  /*b880*/  MOV R11, UR5 ;  /* 0x00000005000b7c02 */ /* 0x020fe20008000f00 */
[----:B------:R-:W-:Y:S02]  /*b890*/  IMAD.U32 R10, RZ, RZ, UR4 ;  /* 0x00000004ff0a7e24 */ /* 0x000fe4000f8e00ff */
[----:B------:R-:W-:Y:S07]  /*b8a0*/  LEPC R20, `(.L_x_175) ;  /* 0x000000001014794e */ /* 0x000fee0000000000 */
[----:B---34-:R-:W-:Y:S05]  /*b8b0*/  CALL.ABS.NOINC R2 ;  /* 0x0000000002007343 */ /* 0x018fea0003c00000 */
.L_x_175:
[----:B------:R-:W-:Y:S01]  /*b8c0*/  ISETP.NE.AND P0, PT, R100, RZ, PT ;  /* 0x000000ff6400720c */ /* 0x000fe20003f05270 */
[----:B------:R-:W-:Y:S05]  /*b8d0*/  WARPSYNC.ALL ;  /* 0x0000000000007948 */ /* 0x000fea0003800000 */
[----:B------:R-:W-:Y:S01]  /*b8e0*/  R2UR UR4, R39 ;  /* 0x00000000270472ca */ /* 0x000fe200000e0000 */
[----:B------:R-:W-:Y:S01]  /*b8f0*/  BSSY.RECONVERGENT B0, `(.L_x_176) ;  /* 0x000005f000007945 */ /* 0x000fe20003800200 */
[----:B------:R-:W-:Y:S04]  /*b900*/  IADD3 R109, PT, PT, R109, 0xd0, RZ ;  /* 0x000000d06d6d7810 */ /* 0x000fe80007ffe0ff */
[----:B------:R-:W-:Y:S07]  /*b910*/  LOP3.LUT R109, R109, 0xfefffff8, RZ, 0xc0, !PT ;  /* 0xfefffff86d6d7812 */ /* 0x000fee00078ec0ff */
[----:B-1----:R-:W1:Y:S01]  /*b920*/  LDTM.x32 R4, tmem[UR4+0xe0] ;  /* 0x0000e004000479ee */ /* 0x002e6200082c0000 */
[----:B------:R-:W-:Y:S01]  /*b930*/  NOP ;  /* 0x0000000000007918 */ /* 0x000fe20000000000 */
[----:B-1----:R1:W-:Y:S01]  /*b940*/  SYNCS.ARRIVE.TRANS64.RED.A1T0 RZ, [R109+URZ], RZ ;  /* 0x000000ff6dff79a7 */ /* 0x0023e200081004ff */
[C---:B------:R-:W-:Y:S01]  /*b950*/  FMUL R0, R38.reuse, R4 ;  /* 0x0000000426007220 */ /* 0x040fe20000400000 */
        /* <DEDUP_REMOVED lines=47> */
[C---:B---3--:R-:W-:Y:S01]  /*bc50*/  FFMA R20, R45.reuse, R68, R20 ;  /* 0x000000442d147223 */ /* 0x048fe20000000014 */
        /* <DEDUP_REMOVED lines=40> */
.L_x_177:
[----:B------:R-:W-:Y:S05]  /*bee0*/  BSYNC.RECONVERGENT B0 ;  /* 0x0000000000007941 */ /* 0x000fea0003800200 */
.L_x_176:
[----:B------:R-:W-:Y:S01]  /*bef0*/  BAR.SYNC.DEFER_BLOCKING 0x1, 0x80 ;  /* 0x0042000000007b1d */ /* 0x000fe20000010000 */
[----:B------:R-:W-:Y:S01]  /*bf00*/  UISETP.NE.AND UP0, UPT, UR53, -0x8, UPT ;  /* 0xfffffff83500788c */ /* 0x000fe2000bf05270 */
[----:B------:R-:W-:Y:S08]  /*bf10*/  IADD3 R36, PT, PT, R36, 0x1, RZ ;  /* 0x0000000124247810 */ /* 0x000ff00007ffe0ff */
[----:B------:R-:W-:Y:S05]  /*bf20*/  BRA.U !UP0, `(.L_x_178) ;  /* 0x0000000108287547 */ /* 0x000fea000b800000 */
[----:B------:R-:W-:Y:S01]  /*bf30*/  ISETP.NE.AND P0, PT, R105, RZ, PT ;  /* 0x000000ff6900720c */ /* 0x000fe20003f05270 */
[----:B------:R-:W-:Y:S01]  /*bf40*/  IMAD.U32 R2, RZ, RZ, UR47 ;  /* 0x0000002fff027e24 */ /* 0x000fe2000f8e00ff */
[----:B------:R-:W-:Y:S01]  /*bf50*/  UIADD3 UR4, UPT, UPT, UR47, 0x1, URZ ;  /* 0x000000012f047890 */ /* 0x000fe2000fffe0ff */
[----:B------:R-:W-:Y:S03]  /*bf60*/  IMAD.U32 R0, RZ, RZ, UR52 ;  /* 0x00000034ff007e24 */ /* 0x000fe6000f8e00ff */
[----:B------:R-:W-:Y:S04]  /*bf70*/  UISETP.NE.AND UP0, UPT, UR4, 0x4, UPT ;  /* 0x000000040400788c */ /* 0x000fe8000bf05270 */
[----:B------:R-:W-:Y:S03]  /*bf80*/  USEL UR47, UR4, URZ, UP0 ;  /* 0x000000ff042f7287 */ /* 0x000fe60008000000 */
[----:B------:R-:W-:Y:S05]  /*bf90*/  @P0 LEA R2, R2, UR43, 0x3 ;  /* 0x0000002b02020c11 */ /* 0x000fea000f8e18ff */
[----:B------:R-:W-:Y:S05]  /*bfa0*/  @P0 VIADD R2, R2, 0x70 ;  /* 0x0000007002020836 */ /* 0x000fea0000000000 */
[----:B------:R-:W-:Y:S04]  /*bfb0*/  @P0 PRMT R0, R0, 0x654, R2 ;  /* 0x0000065400000816 */ /* 0x000fe80000000002 */
[----:B------:R2:W-:Y:S03]  /*bfc0*/  @P0 SYNCS.ARRIVE.TRANS64.RED.A1T0 RZ, [R0+URZ], RZ ;  /* 0x000000ff00ff09a7 */ /* 0x0005e600081004ff */
.L_x_178:
[----:B------:R-:W-:Y:S01]  /*bfd0*/  R2UR UR6, R104 ;  /* 0x00000000680672ca */ /* 0x000fe200000e0000 */
[----:B------:R-:W-:Y:S01]  /*bfe0*/  UIADD3 UR53, UPT, UPT, UR53, 0x8, URZ ;  /* 0x0000000835357890 */ /* 0x000fe2000fffe0ff */
[----:B------:R-:W-:Y:S02]  /*bff0*/  R2UR UR5, R85 ;  /* 0x00000000550572ca */ /* 0x000fe400000e0000 */
[----:B------:R-:W-:Y:S02]  /*c000*/  R2UR UR4, R86 ;  /* 0x00000000560472ca */ /* 0x000fe400000e0000 */
[----:B------:R-:W-:Y:S02]  /*c010*/  R2UR UR36, R103 ;  /* 0x00000000672472ca */ /* 0x000fe400000e0000 */
[----:B------:R-:W-:Y:S02]  /*c020*/  ISETP.NE.AND P0, PT, R90, 0x2, PT ;  /* 0x000000025a00780c */ /* 0x000fe40003f05270 */
[----:B------:R-:W-:Y:S02]  /*c030*/  ISETP.NE.AND P1, PT, R36, 0x2, PT ;  /* 0x000000022400780c */ /* 0x000fe40003f25270 */
[----:B------:R-:W-:Y:S01]  /*c040*/  SEL R2, RZ, 0x1, P0 ;  /* 0x00000001ff027807 */ /* 0x000fe20000000000 */
[----:B------:R-:W-:Y:S01]  /*c050*/  UISETP.NE.AND UP0, UPT, UR6, URZ, UPT ;  /* 0x000000ff0600728c */ /* 0x000fe2000bf05270 */
[----:B--2---:R-:W-:Y:S01]  /*c060*/  SEL R0, RZ, 0x1, P1 ;  /* 0x00000001ff007807 */ /* 0x004fe20000800000 */
[----:B------:R-:W-:Y:S01]  /*c070*/  UIADD3 UR31, UPT, UPT, UR37, UR5, URZ ;  /* 0x00000005251f7290 */ /* 0x000fe2000fffe0ff */
[----:B------:R-:W-:Y:S01]  /*c080*/  LOP3.LUT R96, R96, R2, RZ, 0x3c, !PT ;  /* 0x0000000260607212 */ /* 0x000fe200078e3cff */
[----:B------:R-:W-:Y:S01]  /*c090*/  UIADD3 UR30, UPT, UPT, UR38, UR4, URZ ;  /* 0x00000004261e7290 */ /* 0x000fe2000fffe0ff */
[----:B------:R-:W-:Y:S02]  /*c0a0*/  LOP3.LUT R97, R97, R0, RZ, 0x3c, !PT ;  /* 0x0000000061617212 */ /* 0x000fe400078e3cff */
[----:B------:R-:W-:Y:S02]  /*c0b0*/  SEL R90, R90, RZ, P0 ;  /* 0x000000ff5a5a7207 */ /* 0x000fe40000000000 */
[----:B------:R-:W-:Y:S01]  /*c0c0*/  SEL R36, R36, RZ, P1 ;  /* 0x000000ff24247207 */ /* 0x000fe20000800000 */
[----:B------:R-:W-:Y:S06]  /*c0d0*/  BRA.U UP0, `(.L_x_179) ;  /* 0xffffff9d004c7547 */ /* 0x000fec000b83ffff */
[----:B------:R-:W-:-:S13]  /*c0e0*/  R2UR UR4, R87 ;  /* 0x00000000570472ca */ /* 0x000fda00000e0000 */
[----:B------:R-:W-:-:S09]  /*c0f0*/  UISETP.NE.AND UP0, UPT, UR4, URZ, UPT ;  /* 0x000000ff0400728c */ /* 0x000fd2000bf05270 */
[----:B------:R-:W-:Y:S05]  /*c100*/  BRA.U !UP0, `(.L_x_180) ;  /* 0x0000000108487547 */ /* 0x000fea000b800000 */
[----:B------:R-:W2:Y:S02]  /*c110*/  LDCU.64 UR4, c[0x0][0x890] ;  /* 0x00011200ff0477ac */ /* 0x000ea40008000a00 */
[----:B--2---:R-:W-:-:S04]  /*c120*/  UISETP.NE.U32.AND UP0, UPT, UR4, URZ, UPT ;  /* 0x000000ff0400728c */ /* 0x004fc8000bf05070 */
[----:B------:R-:W-:-:S09]  /*c130*/  UISETP.NE.AND.EX UP0, UPT, UR5, URZ, UPT, UP0 ;  /* 0x000000ff0500728c */ /* 0x000fd2000bf05300 */
[----:B------:R-:W-:Y:S05]  /*c140*/  BRA.U UP0, `(.L_x_181) ;  /* 0x00000001000c7547 */ /* 0x000fea000b800000 */
[----:B------:R-:W-:-:S13]  /*c150*/  FSETP.NEU.AND P0, PT, R45, RZ, PT ;  /* 0x000000ff2d00720b */ /* 0x000fda0003f0d000 */
[----:B------:R-:W-:Y:S05]  /*c160*/  @!P0 EXIT ;  /* 0x000000000000894d */ /* 0x000fea0003800000 */
[----:B------:R-:W-:Y:S05]  /*c170*/  BRA `(.L_x_180) ;  /* 0x00000000002c7947 */ /* 0x000fea0003800000 */
.L_x_181:
[----:B------:R-:W-:Y:S01]  /*c180*/  ISETP.NE.AND P0, PT, R89, RZ, PT ;  /* 0x000000ff5900720c */ /* 0x000fe20003f05270 */
[----:B------:R-:W-:-:S12]  /*c190*/  BSSY.RECONVERGENT B0, `(.L_x_180) ;  /* 0x0000009000007945 */ /* 0x000fd80003800200 */
[----:B------:R-:W-:Y:S05]  /*c1a0*/  @P0 BRA `(.L_x_182) ;  /* 0x0000000000140947 */ /* 0x000fea0003800000 */
[----:B------:R-:W2:Y:S02]  /*c1b0*/  LDCU.64 UR4, c[0x0][0x888] ;  /* 0x00011100ff0477ac */ /* 0x000ea40008000a00 */
[----:B--2---:R-:W-:-:S04]  /*c1c0*/  ISETP.NE.U32.AND P0, PT, RZ, UR4, PT ;  /* 0x00000004ff007c0c */ /* 0x004fc8000bf05070 */
[----:B------:R-:W-:-:S13]  /*c1d0*/  ISETP.NE.AND.EX P0, PT, RZ, UR5, PT, P0 ;  /* 0x00000005ff007c0c */ /* 0x000fda000bf05300 */
[----:B------:R-:W-:Y:S05]  /*c1e0*/  @!P0 EXIT ;  /* 0x000000000000894d */ /* 0x000fea0003800000 */
[----:B------:R-:W-:Y:S05]  /*c1f0*/  BRA `(.L_x_183) ;  /* 0x0000000000087947 */ /* 0x000fea0003800000 */
.L_x_182:
[----:B------:R-:W-:-:S13]  /*c200*/  FSETP.NEU.AND P0, PT, R45, RZ, PT ;  /* 0x000000ff2d00720b */ /* 0x000fda0003f0d000 */
[----:B------:R-:W-:Y:S05]  /*c210*/  @!P0 EXIT ;  /* 0x000000000000894d */ /* 0x000fea0003800000 */
.L_x_183:
[----:B------:R-:W-:Y:S05]  /*c220*/  BSYNC.RECONVERGENT B0 ;  /* 0x0000000000007941 */ /* 0x000fea0003800200 */
.L_x_180:
[----:B------:R-:W-:Y:S01]  /*c230*/  ULEA UR4, UR47, UR43, 0x3 ;  /* 0x0000002b2f047291 */ /* 0x000fe2000f8e18ff */
[----:B------:R-:W-:-:S04]  /*c240*/  DEPBAR.LE SB0, 0x0 ;  /* 0x000080000000791a */ /* 0x000fc80000000000 */
[----:B------:R-:W-:-:S04]  /*c250*/  UIADD3 UR4, UPT, UPT, UR4, 0x70, URZ ;  /* 0x0000007004047890 */ /* 0x000fc8000fffe0ff */
[----:B------:R-:W-:-:S09]  /*c260*/  UPRMT UR4, UR52, 0x654, UR4 ;  /* 0x0000065434047896 */ /* 0x000fd20008000004 */
[----:B------:R-:W-:Y:S01]  /*c270*/  SYNCS.ARRIVE.TRANS64.RED.A1T0 RZ, [UR4], RZ ;  /* 0x000000ffffff79a7 */ /* 0x000fe20008100404 */
[----:B------:R-:W-:Y:S05]  /*c280*/  EXIT ;  /* 0x000000000000794d */ /* 0x000fea0003800000 */
.L_x_24:
[----:B--2---:R2:W3:Y:S02]  /*c290*/  SYNCS.PHASECHK.TRANS64.TRYWAIT P0, [R0+URZ+0xf0], R2 ;  /* 0x0000f002000075a7 */ /* 0x0044e400080011ff */
[----:B---3--:R-:W-:Y:S05]  /*c2a0*/  @!P0 NANOSLEEP.SYNCS 0x989680 ;  /* 0x009896800000895d */ /* 0x008fea0003900000 */
[----:B------:R-:W3:Y:S02]  /*c2b0*/  @!P0 SYNCS.PHASECHK.TRANS64 P0, [R0+URZ+0xf0], R2 ;  /* 0x0000f002000085a7 */ /* 0x000ee400080010ff */
[----:B---3--:R-:W-:Y:S05]  /*c2c0*/  @!P0 BRA `(.L_x_24) ;  /* 0xfffffffc00f08947 */ /* 0x008fea000383ffff */
[----:B------:R-:W-:Y:S05]  /*c2d0*/  BRA `(.L_x_184) ;  /* 0xffffff5400c47947 */ /* 0x000fea000383ffff */
.L_x_27:
[----:B-1----:R-:W-:-:S07]  /*c2e0*/  MOV R0, UR33 ;  /* 0x0000002100007c02 */ /* 0x002fce0008000f00 */
.L_x_185:
[----:B-1----:R1:W2:Y:S02]  /*c2f0*/  SYNCS.PHASECHK.TRANS64.TRYWAIT P0, [R0+URZ+0x28], R3 ;  /* 0x00002803000075a7 */ /* 0x0022a400080011ff */
[----:B--2---:R-:W-:Y:S05]  /*c300*/  @!P0 NANOSLEEP.SYNCS 0x989680 ;  /* 0x009896800000895d */ /* 0x004fea0003900000 */
[----:B------:R-:W2:Y:S02]  /*c310*/  @!P0 SYNCS.PHASECHK.TRANS64 P0, [R0+URZ+0x28], R3 ;  /* 0x00002803000085a7 */ /* 0x000ea400080010ff */
[----:B--2---:R-:W-:Y:S05]  /*c320*/  @!P0 BRA `(.L_x_185) ;  /* 0xfffffffc00f08947 */ /* 0x004fea000383ffff */
[----:B------:R-:W-:Y:S05]  /*c330*/  BRA `(.L_x_26) ;  /* 0xffffff5800187947 */ /* 0x000fea000383ffff */
.L_x_34:
[----:B-1----:R-:W-:-:S07]  /*c340*/  MOV R0, UR17 ;  /* 0x0000001100007c02 */ /* 0x002fce0008000f00 */
.L_x_186:
[----:B-1----:R1:W2:Y:S02]  /*c350*/  SYNCS.PHASECHK.TRANS64.TRYWAIT P0, [R0+URZ+0x28], R3 ;  /* 0x00002803000075a7 */ /* 0x0022a400080011ff */
[----:B--2---:R-:W-:Y:S05]  /*c360*/  @!P0 NANOSLEEP.SYNCS 0x989680 ;  /* 0x009896800000895d */ /* 0x004fea0003900000 */
[----:B------:R-:W2:Y:S02]  /*c370*/  @!P0 SYNCS.PHASECHK.TRANS64 P0, [R0+URZ+0x28], R3 ;  /* 0x00002803000085a7 */ /* 0x000ea400080010ff */
[----:B--2---:R-:W-:Y:S05]  /*c380*/  @!P0 BRA `(.L_x_186) ;  /* 0xfffffffc00f08947 */ /* 0x004fea000383ffff */
[----:B------:R-:W-:Y:S05]  /*c390*/  BRA `(.L_x_33) ;  /* 0xffffff5800dc7947 */ /* 0x000fea000383ffff */
.L_x_39:
[----:B-1----:R1:W2:Y:S02]  /*c3a0*/  SYNCS.PHASECHK.TRANS64.TRYWAIT P0, [R3+URZ+0xa0], R0 ;  /* 0x0000a000030075a7 */ /* 0x0022a400080011ff */
[----:B--2---:R-:W-:Y:S05]  /*c3b0*/  @!P0 NANOSLEEP.SYNCS 0x989680 ;  /* 0x009896800000895d */ /* 0x004fea0003900000 */
[----:B------:R-:W2:Y:S02]  /*c3c0*/  @!P0 SYNCS.PHASECHK.TRANS64 P0, [R3+URZ+0xa0], R0 ;  /* 0x0000a000030085a7 */ /* 0x000ea400080010ff */
[----:B--2---:R-:W-:Y:S05]  /*c3d0*/  @!P0 BRA `(.L_x_39) ;  /* 0xfffffffc00f08947 */ /* 0x004fea000383ffff */
[----:B------:R-:W-:Y:S05]  /*c3e0*/  BRA `(.L_x_187) ;  /* 0xffffff5c00887947 */ /* 0x000fea000383ffff */
.L_x_43:
[----:B------:R-:W-:-:S07]  /*c3f0*/  MOV R0, UR4 ;  /* 0x0000000400007c02 */ /* 0x000fce0008000f00 */
.L_x_188:
[----:B-1----:R1:W2:Y:S02]  /*c400*/  SYNCS.PHASECHK.TRANS64.TRYWAIT P0, [R0+URZ], R2 ;  /* 0x00000002000075a7 */ /* 0x0022a400080011ff */
[----:B--2---:R-:W-:Y:S05]  /*c410*/  @!P0 NANOSLEEP.SYNCS 0x989680 ;  /* 0x009896800000895d */ /* 0x004fea0003900000 */
[----:B------:R-:W2:Y:S02]  /*c420*/  @!P0 SYNCS.PHASECHK.TRANS64 P0, [R0+URZ], R2 ;  /* 0x00000002000085a7 */ /* 0x000ea400080010ff */
[----:B--2---:R-:W-:Y:S05]  /*c430*/  @!P0 BRA `(.L_x_188) ;  /* 0xfffffffc00f08947 */ /* 0x004fea000383ffff */
[----:B------:R-:W-:Y:S05]  /*c440*/  BRA `(.L_x_189) ;  /* 0xffffff6400347947 */ /* 0x000fea000383ffff */
.L_x_44:
[----:B------:R-:W-:-:S07]  /*c450*/  MOV R0, UR5 ;  /* 0x0000000500007c02 */ /* 0x000fce0008000f00 */
.L_x_190:
[----:B-1----:R1:W2:Y:S02]  /*c460*/  SYNCS.PHASECHK.TRANS64.TRYWAIT P0, [R0+URZ], R3 ;  /* 0x00000003000075a7 */ /* 0x0022a400080011ff */
[----:B--2---:R-:W-:Y:S05]  /*c470*/  @!P0 NANOSLEEP.SYNCS 0x989680 ;  /* 0x009896800000895d */ /* 0x004fea0003900000 */
[----:B------:R-:W2:Y:S02]  /*c480*/  @!P0 SYNCS.PHASECHK.TRANS64 P0, [R0+URZ], R3 ;  /* 0x00000003000085a7 */ /* 0x000ea400080010ff */
[----:B--2---:R-:W-:Y:S05]  /*c490*/  @!P0 BRA `(.L_x_190) ;  /* 0xfffffffc00f08947 */ /* 0x004fea000383ffff */
[----:B------:R-:W-:Y:S05]  /*c4a0*/  BRA `(.L_x_191) ;  /* 0xffffff6400407947 */ /* 0x000fea000383ffff */
.L_x_45:
[----:B------:R-:W-:-:S07]  /*c4b0*/  MOV R0, UR5 ;  /* 0x0000000500007c02 */ /* 0x000fce0008000f00 */
.L_x_192:
[----:B-1----:R1:W2:Y:S02]  /*c4c0*/  SYNCS.PHASECHK.TRANS64.TRYWAIT P0, [R0+URZ], R3 ;  /* 0x00000003000075a7 */ /* 0x0022a400080011ff */
[----:B--2---:R-:W-:Y:S05]  /*c4d0*/  @!P0 NANOSLEEP.SYNCS 0x989680 ;  /* 0x009896800000895d */ /* 0x004fea0003900000 */
[----:B------:R-:W2:Y:S02]  /*c4e0*/  @!P0 SYNCS.PHASECHK.TRANS64 P0, [R0+URZ], R3 ;  /* 0x00000003000085a7 */ /* 0x000ea400080010ff */
[----:B--2---:R-:W-:Y:S05]  /*c4f0*/  @!P0 BRA `(.L_x_192) ;  /* 0xfffffffc00f08947 */ /* 0x004fea000383ffff */
[----:B------:R-:W-:Y:S05]  /*c500*/  BRA `(.L_x_193) ;  /* 0xffffff64004c7947 */ /* 0x000fea000383ffff */
.L_x_46:
[----:B------:R-:W-:-:S07]  /*c510*/  MOV R0, UR5 ;  /* 0x0000000500007c02 */ /* 0x000fce0008000f00 */
.L_x_194:
[----:B-1----:R1:W2:Y:S02]  /*c520*/  SYNCS.PHASECHK.TRANS64.TRYWAIT P0, [R0+URZ], R3 ;  /* 0x00000003000075a7 */ /* 0x0022a400080011ff */
[----:B--2---:R-:W-:Y:S05]  /*c530*/  @!P0 NANOSLEEP.SYNCS 0x989680 ;  /* 0x009896800000895d */ /* 0x004fea0003900000 */
[----:B------:R-:W2:Y:S02]  /*c540*/  @!P0 SYNCS.PHASECHK.TRANS64 P0, [R0+URZ], R3 ;  /* 0x00000003000085a7 */ /* 0x000ea400080010ff */
[----:B--2---:R-:W-:Y:S05]  /*c550*/  @!P0 BRA `(.L_x_194) ;  /* 0xfffffffc00f08947 */ /* 0x004fea000383ffff */
[----:B------:R-:W-:Y:S05]  /*c560*/  BRA `(.L_x_195) ;  /* 0xffffff6400587947 */ /* 0x000fea000383ffff */
.L_x_49:
[----:B--2---:R2:W3:Y:S02]  /*c570*/  SYNCS.PHASECHK.TRANS64.TRYWAIT P0, [R0+URZ+0xe0], R4 ;  /* 0x0000e004000075a7 */ /* 0x0044e400080011ff */
[----:B---3--:R-:W-:Y:S05]  /*c580*/  @!P0 NANOSLEEP.SYNCS 0x989680 ;  /* 0x009896800000895d */ /* 0x008fea0003900000 */
[----:B------:R-:W3:Y:S02]  /*c590*/  @!P0 SYNCS.PHASECHK.TRANS64 P0, [R0+URZ+0xe0], R4 ;  /* 0x0000e004000085a7 */ /* 0x000ee400080010ff */
[----:B---3--:R-:W-:Y:S05]  /*c5a0*/  @!P0 BRA `(.L_x_49) ;  /* 0xfffffffc00f08947 */ /* 0x008fea000383ffff */
[----:B------:R-:W-:Y:S05]  /*c5b0*/  BRA `(.L_x_196) ;  /* 0xffffff6400b47947 */ /* 0x000fea000383ffff */
.L_x_50:
[----:B------:R-:W-:-:S07]  /*c5c0*/  MOV R0, UR4 ;  /* 0x0000000400007c02 */ /* 0x000fce0008000f00 */
.L_x_197:
[----:B--2---:R2:W3:Y:S02]  /*c5d0*/  SYNCS.PHASECHK.TRANS64.TRYWAIT P0, [R0+URZ+0xb0], R5 ;  /* 0x0000b005000075a7 */ /* 0x0044e400080011ff */
[----:B---3--:R-:W-:Y:S05]  /*c5e0*/  @!P0 NANOSLEEP.SYNCS 0x989680 ;  /* 0x009896800000895d */ /* 0x008fea0003900000 */
[----:B------:R-:W3:Y:S02]  /*c5f0*/  @!P0 SYNCS.PHASECHK.TRANS64 P0, [R0+URZ+0xb0], R5 ;  /* 0x0000b005000085a7 */ /* 0x000ee400080010ff */
[----:B---3--:R-:W-:Y:S05]  /*c600*/  @!P0 BRA `(.L_x_197) ;  /* 0xfffffffc00f08947 */ /* 0x008fea000383ffff */
[----:B------:R-:W-:Y:S05]  /*c610*/  BRA `(.L_x_198) ;  /* 0xffffff6400c47947 */ /* 0x000fea000383ffff */
.L_x_51:
[----:B--2---:R2:W3:Y:S02]  /*c620*/  SYNCS.PHASECHK.TRANS64.TRYWAIT P1, [R0+URZ+0xa0], R4 ;  /* 0x0000a004000075a7 */ /* 0x0044e400080211ff */
[----:B---3--:R-:W-:Y:S05]  /*c630*/  @!P1 NANOSLEEP.SYNCS 0x989680 ;  /* 0x009896800000995d */ /* 0x008fea0003900000 */
[----:B------:R-:W3:Y:S02]  /*c640*/  @!P1 SYNCS.PHASECHK.TRANS64 P1, [R0+URZ+0xa0], R4 ;  /* 0x0000a004000095a7 */ /* 0x000ee400080210ff */
[----:B---3--:R-:W-:Y:S05]  /*c650*/  @!P1 BRA `(.L_x_51) ;  /* 0xfffffffc00f09947 */ /* 0x008fea000383ffff */
[----:B------:R-:W-:Y:S05]  /*c660*/  BRA `(.L_x_199) ;  /* 0xffffff6400f47947 */ /* 0x000fea000383ffff */
.L_x_54:
[----:B------:R-:W-:-:S07]  /*c670*/  MOV R0, UR4 ;  /* 0x0000000400007c02 */ /* 0x000fce0008000f00 */
.L_x_200:
[----:B--2---:R2:W3:Y:S02]  /*c680*/  SYNCS.PHASECHK.TRANS64.TRYWAIT P0, [R0+URZ+0xb0], R2 ;  /* 0x0000b002000075a7 */ /* 0x0044e400080011ff */
[----:B---3--:R-:W-:Y:S05]  /*c690*/  @!P0 NANOSLEEP.SYNCS 0x989680 ;  /* 0x009896800000895d */ /* 0x008fea0003900000 */
[----:B------:R-:W3:Y:S02]  /*c6a0*/  @!P0 SYNCS.PHASECHK.TRANS64 P0, [R0+URZ+0xb0], R2 ;  /* 0x0000b002000085a7 */ /* 0x000ee400080010ff */
[----:B---3--:R-:W-:Y:S05]  /*c6b0*/  @!P0 BRA `(.L_x_200) ;  /* 0xfffffffc00f08947 */ /* 0x008fea000383ffff */
[----:B------:R-:W-:Y:S05]  /*c6c0*/  BRA `(.L_x_53) ;  /* 0xffffff6800487947 */ /* 0x000fea000383ffff */
.L_x_63:
[----:B--2---:R-:W-:-:S04]  /*c6d0*/  MOV R5, UR5 ;  /* 0x0000000500057c02 */ /* 0x004fc80008000f00 */
[----:B------:R2:W3:Y:S03]  /*c6e0*/  SYNCS.PHASECHK.TRANS64.TRYWAIT P0, [R5+URZ+0x8], R6 ;  /* 0x00000806050075a7 */ /* 0x0004e600080011ff */
[----:B---3--:R-:W-:Y:S05]  /*c6f0*/  @!P0 NANOSLEEP.SYNCS 0x989680 ;  /* 0x009896800000895d */ /* 0x008fea0003900000 */
[----:B------:R-:W3:Y:S02]  /*c700*/  @!P0 SYNCS.PHASECHK.TRANS64 P0, [R5+URZ+0x8], R6 ;  /* 0x00000806050085a7 */ /* 0x000ee400080010ff */
[----:B---3--:R-:W-:Y:S05]  /*c710*/  @!P0 BRA `(.L_x_63) ;  /* 0xfffffffc00ec8947 */ /* 0x008fea000383ffff */
[----:B------:R-:W-:Y:S05]  /*c720*/  BRA `(.L_x_62) ;  /* 0xffffff6800fc7947 */ /* 0x000fea000383ffff */
.L_x_65:
[----:B------:R-:W-:Y:S01]  /*c730*/  BSSY B0, `(.L_x_201) ;  /* 0x0000006000007945 */ /* 0x000fe20003800000 */
[----:B------:R-:W-:-:S07]  /*c740*/  MOV R15, 0xffffffff ;  /* 0xffffffff000f7802 */ /* 0x000fce0000000f00 */
[----:B-12--5:R-:W-:Y:S05]  /*c750*/  WARPSYNC.COLLECTIVE R15, `(.L_x_202) ;  /* 0x000000000f0c7348 */ /* 0x026fea0003c00000 */
[----:B------:R-:W-:Y:S02]  /*c760*/  ELECT P6, UR79, PT ;  /* 0x00000000004f782f */ /* 0x000fe400038c0000 */
[----:B------:R-:W-:Y:S01]  /*c770*/  MOV R14, UR79 ;  /* 0x0000004f000e7c02 */ /* 0x000fe20008000f00 */
[----:B-12--5:R-:W-:Y:S10]  /*c780*/  ENDCOLLECTIVE ;  /* 0x000000000000791b */ /* 0x026ff40003800000 */
.L_x_202:
[----:B------:R-:W-:Y:S05]  /*c790*/  BSYNC B0 ;  /* 0x0000000000007941 */ /* 0x000fea0003800000 */
.L_x_201:
[----:B------:R-:W-:Y:S05]  /*c7a0*/  BRA `(.L_x_203) ;  /* 0xffffff6c002c7947 */ /* 0x000fea000383ffff */
.L_x_67:
[----:B--2---:R-:W-:-:S04]  /*c7b0*/  MOV R3, UR5 ;  /* 0x0000000500037c02 */ /* 0x004fc80008000f00 */
[----:B------:R2:W3:Y:S03]  /*c7c0*/  SYNCS.PHASECHK.TRANS64.TRYWAIT P0, [R3+URZ+0x8], R4 ;  /* 0x00000804030075a7 */ /* 0x0004e600080011ff */
[----:B---3--:R-:W-:Y:S05]  /*c7d0*/  @!P0 NANOSLEEP.SYNCS 0x989680 ;  /* 0x009896800000895d */ /* 0x008fea0003900000 */
[----:B------:R-:W3:Y:S02]  /*c7e0*/  @!P0 SYNCS.PHASECHK.TRANS64 P0, [R3+URZ+0x8], R4 ;  /* 0x00000804030085a7 */ /* 0x000ee400080010ff */
[----:B---3--:R-:W-:Y:S05]  /*c7f0*/  @!P0 BRA `(.L_x_67) ;  /* 0xfffffffc00ec8947 */ /* 0x008fea000383ffff */
[----:B------:R-:W-:Y:S05]  /*c800*/  BRA `(.L_x_66) ;  /* 0xffffff6c00307947 */ /* 0x000fea000383ffff */
.L_x_68:
[----:B-1----:R1:W2:Y:S02]  /*c810*/  SYNCS.PHASECHK.TRANS64.TRYWAIT P0, [R0+URZ+0xa0], R4 ;  /* 0x0000a004000075a7 */ /* 0x0022a400080011ff */
[----:B--2---:R-:W-:Y:S05]  /*c820*/  @!P0 NANOSLEEP.SYNCS 0x989680 ;  /* 0x009896800000895d */ /* 0x004fea0003900000 */
[----:B------:R-:W2:Y:S02]  /*c830*/  @!P0 SYNCS.PHASECHK.TRANS64 P0, [R0+URZ+0xa0], R4 ;  /* 0x0000a004000085a7 */ /* 0x000ea400080010ff */
[----:B--2---:R-:W-:Y:S05]  /*c840*/  @!P0 BRA `(.L_x_68) ;  /* 0xfffffffc00f08947 */ /* 0x004fea000383ffff */
[----:B------:R-:W-:Y:S05]  /*c850*/  BRA `(.L_x_204) ;  /* 0xffffff70001c7947 */ /* 0x000fea000383ffff */
.L_x_70:
[----:B------:R-:W-:-:S07]  /*c860*/  MOV R0, UR31 ;  /* 0x0000001f00007c02 */ /* 0x000fce0008000f00 */
.L_x_205:
[----:B-1----:R1:W2:Y:S02]  /*c870*/  SYNCS.PHASECHK.TRANS64.TRYWAIT P0, [R0+URZ+0xd0], R4 ;  /* 0x0000d004000075a7 */ /* 0x0022a400080011ff */
[----:B--2---:R-:W-:Y:S05]  /*c880*/  @!P0 NANOSLEEP.SYNCS 0x989680 ;  /* 0x009896800000895d */ /* 0x004fea0003900000 */
[----:B------:R-:W2:Y:S02]  /*c890*/  @!P0 SYNCS.PHASECHK.TRANS64 P0, [R0+URZ+0xd0], R4 ;  /* 0x0000d004000085a7 */ /* 0x000ea400080010ff */
[----:B--2---:R-:W-:Y:S05]  /*c8a0*/  @!P0 BRA `(.L_x_205) ;  /* 0xfffffffc00f08947 */ /* 0x004fea000383ffff */
[----:B------:R-:W-:Y:S05]  /*c8b0*/  BRA `(.L_x_206) ;  /* 0xffffff7000687947 */ /* 0x000fea000383ffff */
.L_x_73:
[----:B------:R-:W-:Y:S07]  /*c8c0*/  MOV R0, UR5 ;  /* 0x0000000500007c02 */ /* 0x000fee0008000f00 */
.L_x_207:
[----:B-1----:R1:W2:Y:S02]  /*c8d0*/  SYNCS.PHASECHK.TRANS64.TRYWAIT P0, [R0+URZ], R4 ;  /* 0x00000004000075a7 */ /* 0x0022a400080011ff */
[----:B--2---:R-:W-:Y:S05]  /*c8e0*/  @!P0 NANOSLEEP.SYNCS 0x989680 ;  /* 0x009896800000895d */ /* 0x004fea0003900000 */
[----:B------:R-:W2:Y:S02]  /*c8f0*/  @!P0 SYNCS.PHASECHK.TRANS64 P0, [R0+URZ], R4 ;  /* 0x00000004000085a7 */ /* 0x000ea400080010ff */
[----:B--2---:R-:W-:Y:S05]  /*c900*/  @!P0 BRA `(.L_x_207) ;  /* 0xfffffffc00f08947 */ /* 0x004fea000383ffff */
[----:B------:R-:W-:Y:S05]  /*c910*/  BRA `(.L_x_72) ;  /* 0xffffff70007c7947 */ /* 0x000fea000383ffff */
.L_x_77:
[----:B-1----:R-:W-:-:S07]  /*c920*/  MOV R0, UR4 ;  /* 0x0000000400007c02 */ /* 0x002fce0008000f00 */
.L_x_208:
[----:B-1----:R1:W2:Y:S02]  /*c930*/  SYNCS.PHASECHK.TRANS64.TRYWAIT P0, [R0+URZ], R2 ;  /* 0x00000002000075a7 */ /* 0x0022a400080011ff */
[----:B--2---:R-:W-:Y:S05]  /*c940*/  @!P0 NANOSLEEP.SYNCS 0x989680 ;  /* 0x009896800000895d */ /* 0x004fea0003900000 */
[----:B------:R-:W2:Y:S02]  /*c950*/  @!P0 SYNCS.PHASECHK.TRANS64 P0, [R0+URZ], R2 ;  /* 0x00000002000085a7 */ /* 0x000ea400080010ff */
[----:B--2---:R-:W-:Y:S05]  /*c960*/  @!P0 BRA `(.L_x_208) ;  /* 0xfffffffc00f08947 */ /* 0x004fea000383ffff */
[----:B------:R-:W-:Y:S05]  /*c970*/  BRA `(.L_x_209) ;  /* 0xffffff7400707947 */ /* 0x000fea000383ffff */
.L_x_80:
[----:B------:R-:W-:-:S07]  /*c980*/  MOV R0, UR26 ;  /* 0x0000001a00007c02 */ /* 0x000fce0008000f00 */
.L_x_210:
[----:B-1----:R1:W2:Y:S02]  /*c990*/  SYNCS.PHASECHK.TRANS64.TRYWAIT P1, [R0+URZ+0x100], R2 ;  /* 0x00010002000075a7 */ /* 0x0022a400080211ff */
[----:B--2---:R-:W-:Y:S05]  /*c9a0*/  @!P1 NANOSLEEP.SYNCS 0x989680 ;  /* 0x009896800000995d */ /* 0x004fea0003900000 */
[----:B------:R-:W2:Y:S02]  /*c9b0*/  @!P1 SYNCS.PHASECHK.TRANS64 P1, [R0+URZ+0x100], R2 ;  /* 0x00010002000095a7 */ /* 0x000ea400080210ff */
[----:B--2---:R-:W-:Y:S05]  /*c9c0*/  @!P1 BRA `(.L_x_210) ;  /* 0xfffffffc00f09947 */ /* 0x004fea000383ffff */
[----:B------:R-:W-:Y:S05]  /*c9d0*/  BRA `(.L_x_211) ;  /* 0xffffff7400bc7947 */ /* 0x000fea000383ffff */
.L_x_85:
[----:B--2---:R2:W3:Y:S02]  /*c9e0*/  SYNCS.PHASECHK.TRANS64.TRYWAIT P0, [R8+URZ+0xa0], R0 ;  /* 0x0000a000080075a7 */ /* 0x0044e400080011ff */
[----:B---3--:R-:W-:Y:S05]  /*c9f0*/  @!P0 NANOSLEEP.SYNCS 0x989680 ;  /* 0x009896800000895d */ /* 0x008fea0003900000 */
[----:B------:R-:W3:Y:S02]  /*ca00*/  @!P0 SYNCS.PHASECHK.TRANS64 P0, [R8+URZ+0xa0], R0 ;  /* 0x0000a000080085a7 */ /* 0x000ee400080010ff */
[----:B---3--:R-:W-:Y:S05]  /*ca10*/  @!P0 BRA `(.L_x_85) ;  /* 0xfffffffc00f08947 */ /* 0x008fea000383ffff */
[----:B------:R-:W-:Y:S05]  /*ca20*/  BRA `(.L_x_212) ;  /* 0xffffff7800ec7947 */ /* 0x000fea000383ffff */
.L_x_88:
[----:B--2---:R-:W-:Y:S07]  /*ca30*/  MOV R0, UR21 ;  /* 0x0000001500007c02 */ /* 0x004fee0008000f00 */
.L_x_213:
[----:B--2---:R2:W3:Y:S02]  /*ca40*/  SYNCS.PHASECHK.TRANS64.TRYWAIT P1, [R0+URZ+0x98], R2 ;  /* 0x00009802000075a7 */ /* 0x0044e400080211ff */
[----:B---3--:R-:W-:Y:S05]  /*ca50*/  @!P1 NANOSLEEP.SYNCS 0x989680 ;  /* 0x009896800000995d */ /* 0x008fea0003900000 */
[----:B------:R-:W3:Y:S02]  /*ca60*/  @!P1 SYNCS.PHASECHK.TRANS64 P1, [R0+URZ+0x98], R2 ;  /* 0x00009802000095a7 */ /* 0x000ee400080210ff */
[----:B---3--:R-:W-:Y:S05]  /*ca70*/  @!P1 BRA `(.L_x_213) ;  /* 0xfffffffc00f09947 */ /* 0x008fea000383ffff */
[----:B------:R-:W-:Y:S05]  /*ca80*/  BRA `(.L_x_87) ;  /* 0xffffff80006c7947 */ /* 0x000fea000383ffff */
.L_x_91:
[----:B--2---:R-:W-:Y:S07]  /*ca90*/  MOV R0, UR21 ;  /* 0x0000001500007c02 */ /* 0x004fee0008000f00 */
.L_x_214:
[----:B--2---:R2:W3:Y:S02]  /*caa0*/  SYNCS.PHASECHK.TRANS64.TRYWAIT P0, [R0+URZ+0x70], R5 ;  /* 0x00007005000075a7 */ /* 0x0044e400080011ff */
[----:B---3--:R-:W-:Y:S05]  /*cab0*/  @!P0 NANOSLEEP.SYNCS 0x989680 ;  /* 0x009896800000895d */ /* 0x008fea0003900000 */
[----:B------:R-:W3:Y:S02]  /*cac0*/  @!P0 SYNCS.PHASECHK.TRANS64 P0, [R0+URZ+0x70], R5 ;  /* 0x00007005000085a7 */ /* 0x000ee400080010ff */
[----:B---3--:R-:W-:Y:S05]  /*cad0*/  @!P0 BRA `(.L_x_214) ;  /* 0xfffffffc00f08947 */ /* 0x008fea000383ffff */
[----:B------:R-:W-:Y:S05]  /*cae0*/  BRA `(.L_x_215) ;  /* 0xffffff8000c47947 */ /* 0x000fea000383ffff */
.L_x_92:
[----:B------:R-:W-:Y:S07]  /*caf0*/  MOV R0, UR21 ;  /* 0x0000001500007c02 */ /* 0x000fee0008000f00 */
.L_x_216:
[----:B--2---:R2:W3:Y:S02]  /*cb00*/  SYNCS.PHASECHK.TRANS64.TRYWAIT P0, [R0+URZ+0x78], R5 ;  /* 0x00007805000075a7 */ /* 0x0044e400080011ff */
[----:B---3--:R-:W-:Y:S05]  /*cb10*/  @!P0 NANOSLEEP.SYNCS 0x989680 ;  /* 0x009896800000895d */ /* 0x008fea0003900000 */
[----:B------:R-:W3:Y:S02]  /*cb20*/  @!P0 SYNCS.PHASECHK.TRANS64 P0, [R0+URZ+0x78], R5 ;  /* 0x00007805000085a7 */ /* 0x000ee400080010ff */
[----:B---3--:R-:W-:Y:S05]  /*cb30*/  @!P0 BRA `(.L_x_216) ;  /* 0xfffffffc00f08947 */ /* 0x008fea000383ffff */
[----:B------:R-:W-:Y:S05]  /*cb40*/  BRA `(.L_x_217) ;  /* 0xffffff8400047947 */ /* 0x000fea000383ffff */
.L_x_93:
[----:B------:R-:W-:Y:S07]  /*cb50*/  MOV R0, UR21 ;  /* 0x0000001500007c02 */ /* 0x000fee0008000f00 */
.L_x_218:
[----:B--2---:R2:W3:Y:S02]  /*cb60*/  SYNCS.PHASECHK.TRANS64.TRYWAIT P0, [R0+URZ+0x80], R5 ;  /* 0x00008005000075a7 */ /* 0x0044e400080011ff */
[----:B---3--:R-:W-:Y:S05]  /*cb70*/  @!P0 NANOSLEEP.SYNCS 0x989680 ;  /* 0x009896800000895d */ /* 0x008fea0003900000 */
[----:B------:R-:W3:Y:S02]  /*cb80*/  @!P0 SYNCS.PHASECHK.TRANS64 P0, [R0+URZ+0x80], R5 ;  /* 0x00008005000085a7 */ /* 0x000ee400080010ff */
[----:B---3--:R-:W-:Y:S05]  /*cb90*/  @!P0 BRA `(.L_x_218) ;  /* 0xfffffffc00f08947 */ /* 0x008fea000383ffff */
[----:B------:R-:W-:Y:S05]  /*cba0*/  BRA `(.L_x_219) ;  /* 0xffffff8400487947 */ /* 0x000fea000383ffff */
.L_x_94:
[----:B------:R-:W-:Y:S07]  /*cbb0*/  MOV R0, UR21 ;  /* 0x0000001500007c02 */ /* 0x000fee0008000f00 */
.L_x_220:
[----:B--2---:R2:W3:Y:S02]  /*cbc0*/  SYNCS.PHASECHK.TRANS64.TRYWAIT P0, [R0+URZ+0x88], R5 ;  /* 0x00008805000075a7 */ /* 0x0044e400080011ff */
[----:B---3--:R-:W-:Y:S05]  /*cbd0*/  @!P0 NANOSLEEP.SYNCS 0x989680 ;  /* 0x009896800000895d */ /* 0x008fea0003900000 */
[----:B------:R-:W3:Y:S02]  /*cbe0*/  @!P0 SYNCS.PHASECHK.TRANS64 P0, [R0+URZ+0x88], R5 ;  /* 0x00008805000085a7 */ /* 0x000ee400080010ff */
[----:B---3--:R-:W-:Y:S05]  /*cbf0*/  @!P0 BRA `(.L_x_220) ;  /* 0xfffffffc00f08947 */ /* 0x008fea000383ffff */
[----:B------:R-:W-:Y:S05]  /*cc00*/  BRA `(.L_x_221) ;  /* 0xffffff8400907947 */ /* 0x000fea000383ffff */
.L_x_95:
[----:B------:R-:W-:Y:S07]  /*cc10*/  MOV R0, UR21 ;  /* 0x0000001500007c02 */ /* 0x000fee0008000f00 */
.L_x_222:
[----:B--2---:R2:W3:Y:S02]  /*cc20*/  SYNCS.PHASECHK.TRANS64.TRYWAIT P0, [R0+URZ+0x70], R4 ;  /* 0x00007004000075a7 */ /* 0x0044e400080011ff */
[----:B---3--:R-:W-:Y:S05]  /*cc30*/  @!P0 NANOSLEEP.SYNCS 0x989680 ;  /* 0x009896800000895d */ /* 0x008fea0003900000 */
[----:B------:R-:W3:Y:S02]  /*cc40*/  @!P0 SYNCS.PHASECHK.TRANS64 P0, [R0+URZ+0x70], R4 ;  /* 0x00007004000085a7 */ /* 0x000ee400080010ff */
[----:B---3--:R-:W-:Y:S05]  /*cc50*/  @!P0 BRA `(.L_x_222) ;  /* 0xfffffffc00f08947 */ /* 0x008fea000383ffff */
[----:B------:R-:W-:Y:S05]  /*cc60*/  BRA `(.L_x_223) ;  /* 0xffffff8400dc7947 */ /* 0x000fea000383ffff */
.L_x_96:
[----:B------:R-:W-:Y:S07]  /*cc70*/  MOV R0, UR21 ;  /* 0x0000001500007c02 */ /* 0x000fee0008000f00 */
.L_x_224:
[----:B--2---:R2:W3:Y:S02]  /*cc80*/  SYNCS.PHASECHK.TRANS64.TRYWAIT P0, [R0+URZ+0x78], R4 ;  /* 0x00007804000075a7 */ /* 0x0044e400080011ff */
[----:B---3--:R-:W-:Y:S05]  /*cc90*/  @!P0 NANOSLEEP.SYNCS 0x989680 ;  /* 0x009896800000895d */ /* 0x008fea0003900000 */
[----:B------:R-:W3:Y:S02]  /*cca0*/  @!P0 SYNCS.PHASECHK.TRANS64 P0, [R0+URZ+0x78], R4 ;  /* 0x00007804000085a7 */ /* 0x000ee400080010ff */
[----:B---3--:R-:W-:Y:S05]  /*ccb0*/  @!P0 BRA `(.L_x_224) ;  /* 0xfffffffc00f08947 */ /* 0x008fea000383ffff */
[----:B------:R-:W-:Y:S05]  /*ccc0*/  BRA `(.L_x_225) ;  /* 0xffffff8800247947 */ /* 0x000fea000383ffff */
.L_x_97:
[----:B------:R-:W-:Y:S07]  /*ccd0*/  MOV R0, UR21 ;  /* 0x0000001500007c02 */ /* 0x000fee0008000f00 */
.L_x_226:
[----:B--2---:R2:W3:Y:S02]  /*cce0*/  SYNCS.PHASECHK.TRANS64.TRYWAIT P0, [R0+URZ+0x80], R4 ;  /* 0x00008004000075a7 */ /* 0x0044e400080011ff */
[----:B---3--:R-:W-:Y:S05]  /*ccf0*/  @!P0 NANOSLEEP.SYNCS 0x989680 ;  /* 0x009896800000895d */ /* 0x008fea0003900000 */
[----:B------:R-:W3:Y:S02]  /*cd00*/  @!P0 SYNCS.PHASECHK.TRANS64 P0, [R0+URZ+0x80], R4 ;  /* 0x00008004000085a7 */ /* 0x000ee400080010ff */
[----:B---3--:R-:W-:Y:S05]  /*cd10*/  @!P0 BRA `(.L_x_226) ;  /* 0xfffffffc00f08947 */ /* 0x008fea000383ffff */
[----:B------:R-:W-:Y:S05]  /*cd20*/  BRA `(.L_x_227) ;  /* 0xffffff88006c7947 */ /* 0x000fea000383ffff */
.L_x_98:
[----:B------:R-:W-:Y:S07]  /*cd30*/  MOV R0, UR21 ;  /* 0x0000001500007c02 */ /* 0x000fee0008000f00 */
.L_x_228:
[----:B--2---:R2:W3:Y:S02]  /*cd40*/  SYNCS.PHASECHK.TRANS64.TRYWAIT P0, [R0+URZ+0x88], R4 ;  /* 0x00008804000075a7 */ /* 0x0044e400080011ff */
[----:B---3--:R-:W-:Y:S05]  /*cd50*/  @!P0 NANOSLEEP.SYNCS 0x989680 ;  /* 0x009896800000895d */ /* 0x008fea0003900000 */
[----:B------:R-:W3:Y:S02]  /*cd60*/  @!P0 SYNCS.PHASECHK.TRANS64 P0, [R0+URZ+0x88], R4 ;  /* 0x00008804000085a7 */ /* 0x000ee400080010ff */
[----:B---3--:R-:W-:Y:S05]  /*cd70*/  @!P0 BRA `(.L_x_228) ;  /* 0xfffffffc00f08947 */ /* 0x008fea000383ffff */
[----:B------:R-:W-:Y:S05]  /*cd80*/  BRA `(.L_x_229) ;  /* 0xffffff8800b87947 */ /* 0x000fea000383ffff */
.L_x_100:
[----:B------:R-:W-:-:S07]  /*cd90*/  MOV R0, UR21 ;  /* 0x0000001500007c02 */ /* 0x000fce0008000f00 */
.L_x_230:
[----:B---3--:R3:W4:Y:S02]  /*cda0*/  SYNCS.PHASECHK.TRANS64.TRYWAIT P0, [R0+URZ+0x70], R5 ;  /* 0x00007005000075a7 */ /* 0x00872400080011ff */
[----:B----4-:R-:W-:Y:S05]  /*cdb0*/  @!P0 NANOSLEEP.SYNCS 0x989680 ;  /* 0x009896800000895d */ /* 0x010fea0003900000 */
[----:B------:R-:W4:Y:S02]  /*cdc0*/  @!P0 SYNCS.PHASECHK.TRANS64 P0, [R0+URZ+0x70], R5 ;  /* 0x00007005000085a7 */ /* 0x000f2400080010ff */
[----:B----4-:R-:W-:Y:S05]  /*cdd0*/  @!P0 BRA `(.L_x_230) ;  /* 0xfffffffc00f08947 */ /* 0x010fea000383ffff */
[----:B------:R-:W-:Y:S05]  /*cde0*/  BRA `(.L_x_231) ;  /* 0xffffff8c00287947 */ /* 0x000fea000383ffff */
.L_x_101:
[----:B---3--:R-:W-:-:S07]  /*cdf0*/  MOV R0, UR21 ;  /* 0x0000001500007c02 */ /* 0x008fce0008000f00 */
.L_x_232:
[----:B---3--:R3:W4:Y:S02]  /*ce00*/  SYNCS.PHASECHK.TRANS64.TRYWAIT P0, [R0+URZ+0x78], R5 ;  /* 0x00007805000075a7 */ /* 0x00872400080011ff */
[----:B----4-:R-:W-:Y:S05]  /*ce10*/  @!P0 NANOSLEEP.SYNCS 0x989680 ;  /* 0x009896800000895d */ /* 0x010fea0003900000 */
[----:B------:R-:W4:Y:S02]  /*ce20*/  @!P0 SYNCS.PHASECHK.TRANS64 P0, [R0+URZ+0x78], R5 ;  /* 0x00007805000085a7 */ /* 0x000f2400080010ff */
[----:B----4-:R-:W-:Y:S05]  /*ce30*/  @!P0 BRA `(.L_x_232) ;  /* 0xfffffffc00f08947 */ /* 0x010fea000383ffff */
[----:B------:R-:W-:Y:S05]  /*ce40*/  BRA `(.L_x_233) ;  /* 0xffffff8c00187947 */ /* 0x000fea000383ffff */
.L_x_102:
[----:B------:R-:W-:-:S07]  /*ce50*/  MOV R2, UR21 ;  /* 0x0000001500027c02 */ /* 0x000fce0008000f00 */
.L_x_234:
[----:B---3--:R3:W4:Y:S02]  /*ce60*/  SYNCS.PHASECHK.TRANS64.TRYWAIT P0, [R2+URZ+0x80], R5 ;  /* 0x00008005020075a7 */ /* 0x00872400080011ff */
[----:B----4-:R-:W-:Y:S05]  /*ce70*/  @!P0 NANOSLEEP.SYNCS 0x989680 ;  /* 0x009896800000895d */ /* 0x010fea0003900000 */
[----:B------:R-:W4:Y:S02]  /*ce80*/  @!P0 SYNCS.PHASECHK.TRANS64 P0, [R2+URZ+0x80], R5 ;  /* 0x00008005020085a7 */ /* 0x000f2400080010ff */
[----:B----4-:R-:W-:Y:S05]  /*ce90*/  @!P0 BRA `(.L_x_234) ;  /* 0xfffffffc00f08947 */ /* 0x010fea000383ffff */
[----:B------:R-:W-:Y:S05]  /*cea0*/  BRA `(.L_x_235) ;  /* 0xffffff8c000c7947 */ /* 0x000fea000383ffff */
.L_x_104:
[----:B-1----:R1:W2:Y:S02]  /*ceb0*/  SYNCS.PHASECHK.TRANS64.TRYWAIT P0, [R0+URZ+0xa0], R2 ;  /* 0x0000a002000075a7 */ /* 0x0022a400080011ff */
[----:B--2---:R-:W-:Y:S05]  /*cec0*/  @!P0 NANOSLEEP.SYNCS 0x989680 ;  /* 0x009896800000895d */ /* 0x004fea0003900000 */
[----:B------:R-:W2:Y:S02]  /*ced0*/  @!P0 SYNCS.PHASECHK.TRANS64 P0, [R0+URZ+0xa0], R2 ;  /* 0x0000a002000085a7 */ /* 0x000ea400080010ff */
[----:B--2---:R-:W-:Y:S05]  /*cee0*/  @!P0 BRA `(.L_x_104) ;  /* 0xfffffffc00f08947 */ /* 0x004fea000383ffff */
[----:B------:R-:W-:Y:S05]  /*cef0*/  BRA `(.L_x_236) ;  /* 0xffffff8c00d87947 */ /* 0x000fea000383ffff */
.L_x_115:
[----:B-1----:R-:W-:Y:S04]  /*cf00*/  MOV R2, UR43 ;  /* 0x0000002b00027c02 */ /* 0x002fe80008000f00 */
[----:B------:R1:W3:Y:S03]  /*cf10*/  SYNCS.PHASECHK.TRANS64.TRYWAIT P1, [R2+URZ+0x50], R3 ;  /* 0x00005003020075a7 */ /* 0x0002e600080211ff */
[----:B---3--:R-:W-:Y:S05]  /*cf20*/  @!P1 NANOSLEEP.SYNCS 0x989680 ;  /* 0x009896800000995d */ /* 0x008fea0003900000 */
[----:B------:R-:W3:Y:S02]  /*cf30*/  @!P1 SYNCS.PHASECHK.TRANS64 P1, [R2+URZ+0x50], R3 ;  /* 0x00005003020095a7 */ /* 0x000ee400080210ff */
[----:B---3--:R-:W-:Y:S05]  /*cf40*/  @!P1 BRA `(.L_x_115) ;  /* 0xfffffffc00ec9947 */ /* 0x008fea000383ffff */
[----:B------:R-:W-:Y:S05]  /*cf50*/  BRA `(.L_x_114) ;  /* 0xffffff9c00c07947 */ /* 0x000fea000383ffff */
.L_x_117:
[----:B-1----:R1:W4:Y:S02]  /*cf60*/  SYNCS.PHASECHK.TRANS64.TRYWAIT P0, [R109+URZ+0xc0], R0 ;  /* 0x0000c0006d0075a7 */ /* 0x00232400080011ff */
[----:B----4-:R-:W-:Y:S05]  /*cf70*/  @!P0 NANOSLEEP.SYNCS 0x989680 ;  /* 0x009896800000895d */ /* 0x010fea0003900000 */
[----:B------:R-:W4:Y:S02]  /*cf80*/  @!P0 SYNCS.PHASECHK.TRANS64 P0, [R109+URZ+0xc0], R0 ;  /* 0x0000c0006d0085a7 */ /* 0x000f2400080010ff */
[----:B----4-:R-:W-:Y:S05]  /*cf90*/  @!P0 BRA `(.L_x_117) ;  /* 0xfffffffc00f08947 */ /* 0x010fea000383ffff */
[----:B------:R-:W-:Y:S05]  /*cfa0*/  BRA `(.L_x_116) ;  /* 0xffffff9c00f87947 */ /* 0x000fea000383ffff */
.L_x_126:
[----:B-1----:R1:W2:Y:S02]  /*cfb0*/  SYNCS.PHASECHK.TRANS64.TRYWAIT P0, [R2+URZ+0x50], R0 ;  /* 0x00005000020075a7 */ /* 0x0022a400080011ff */
[----:B--2---:R-:W-:Y:S05]  /*cfc0*/  @!P0 NANOSLEEP.SYNCS 0x989680 ;  /* 0x009896800000895d */ /* 0x004fea0003900000 */
[----:B------:R-:W2:Y:S02]  /*cfd0*/  @!P0 SYNCS.PHASECHK.TRANS64 P0, [R2+URZ+0x50], R0 ;  /* 0x00005000020085a7 */ /* 0x000ea400080010ff */
[----:B--2---:R-:W-:Y:S05]  /*cfe0*/  @!P0 BRA `(.L_x_126) ;  /* 0xfffffffc00f08947 */ /* 0x004fea000383ffff */
[----:B------:R-:W-:Y:S05]  /*cff0*/  BRA `(.L_x_125) ;  /* 0xffffffa800247947 */ /* 0x000fea000383ffff */
.L_x_134:
[----:B-1----:R1:W2:Y:S02]  /*d000*/  SYNCS.PHASECHK.TRANS64.TRYWAIT P0, [R0+URZ+0x50], R6 ;  /* 0x00005006000075a7 */ /* 0x0022a400080011ff */
[----:B--2---:R-:W-:Y:S05]  /*d010*/  @!P0 NANOSLEEP.SYNCS 0x989680 ;  /* 0x009896800000895d */ /* 0x004fea0003900000 */
[----:B------:R-:W2:Y:S02]  /*d020*/  @!P0 SYNCS.PHASECHK.TRANS64 P0, [R0+URZ+0x50], R6 ;  /* 0x00005006000085a7 */ /* 0x000ea400080010ff */
[----:B--2---:R-:W-:Y:S05]  /*d030*/  @!P0 BRA `(.L_x_134) ;  /* 0xfffffffc00f08947 */ /* 0x004fea000383ffff */
[----:B------:R-:W-:Y:S05]  /*d040*/  BRA `(.L_x_133) ;  /* 0xffffffb000987947 */ /* 0x000fea000383ffff */
.L_x_142:
[----:B-1----:R1:W2:Y:S02]  /*d050*/  SYNCS.PHASECHK.TRANS64.TRYWAIT P0, [R0+URZ+0x50], R6 ;  /* 0x00005006000075a7 */ /* 0x0022a400080011ff */
[----:B--2---:R-:W-:Y:S05]  /*d060*/  @!P0 NANOSLEEP.SYNCS 0x989680 ;  /* 0x009896800000895d */ /* 0x004fea0003900000 */
[----:B------:R-:W2:Y:S02]  /*d070*/  @!P0 SYNCS.PHASECHK.TRANS64 P0, [R0+URZ+0x50], R6 ;  /* 0x00005006000085a7 */ /* 0x000ea400080010ff */
[----:B--2---:R-:W-:Y:S05]  /*d080*/  @!P0 BRA `(.L_x_142) ;  /* 0xfffffffc00f08947 */ /* 0x004fea000383ffff */
[----:B------:R-:W-:Y:S05]  /*d090*/  BRA `(.L_x_141) ;  /* 0xffffffbc00107947 */ /* 0x000fea000383ffff */
.L_x_150:
[----:B-1----:R1:W2:Y:S02]  /*d0a0*/  SYNCS.PHASECHK.TRANS64.TRYWAIT P0, [R0+URZ+0x50], R6 ;  /* 0x00005006000075a7 */ /* 0x0022a400080011ff */
[----:B--2---:R-:W-:Y:S05]  /*d0b0*/  @!P0 NANOSLEEP.SYNCS 0x989680 ;  /* 0x009896800000895d */ /* 0x004fea0003900000 */
[----:B------:R-:W2:Y:S02]  /*d0c0*/  @!P0 SYNCS.PHASECHK.TRANS64 P0, [R0+URZ+0x50], R6 ;  /* 0x00005006000085a7 */ /* 0x000ea400080010ff */
[----:B--2---:R-:W-:Y:S05]  /*d0d0*/  @!P0 BRA `(.L_x_150) ;  /* 0xfffffffc00f08947 */ /* 0x004fea000383ffff */
[----:B------:R-:W-:Y:S05]  /*d0e0*/  BRA `(.L_x_149) ;  /* 0xffffffc4008c7947 */ /* 0x000fea000383ffff */
.L_x_158:
[----:B-1----:R1:W2:Y:S02]  /*d0f0*/  SYNCS.PHASECHK.TRANS64.TRYWAIT P0, [R0+URZ+0x50], R6 ;  /* 0x00005006000075a7 */ /* 0x0022a400080011ff */
[----:B--2---:R-:W-:Y:S05]  /*d100*/  @!P0 NANOSLEEP.SYNCS 0x989680 ;  /* 0x009896800000895d */ /* 0x004fea0003900000 */
[----:B------:R-:W2:Y:S02]  /*d110*/  @!P0 SYNCS.PHASECHK.TRANS64 P0, [R0+URZ+0x50], R6 ;  /* 0x00005006000085a7 */ /* 0x000ea400080010ff */
[----:B--2---:R-:W-:Y:S05]  /*d120*/  @!P0 BRA `(.L_x_158) ;  /* 0xfffffffc00f08947 */ /* 0x004fea000383ffff */
[----:B------:R-:W-:Y:S05]  /*d130*/  BRA `(.L_x_157) ;  /* 0xffffffd0001c7947 */ /* 0x000fea000383ffff */
.L_x_166:
[----:B-1----:R1:W2:Y:S02]  /*d140*/  SYNCS.PHASECHK.TRANS64.TRYWAIT P0, [R0+URZ+0x50], R6 ;  /* 0x00005006000075a7 */ /* 0x0022a400080011ff */
[----:B--2---:R-:W-:Y:S05]  /*d150*/  @!P0 NANOSLEEP.SYNCS 0x989680 ;  /* 0x009896800000895d */ /* 0x004fea0003900000 */
[----:B------:R-:W2:Y:S02]  /*d160*/  @!P0 SYNCS.PHASECHK.TRANS64 P0, [R0+URZ+0x50], R6 ;  /* 0x00005006000085a7 */ /* 0x000ea400080010ff */
[----:B--2---:R-:W-:Y:S05]  /*d170*/  @!P0 BRA `(.L_x_166) ;  /* 0xfffffffc00f08947 */ /* 0x004fea000383ffff */
[----:B------:R-:W-:Y:S05]  /*d180*/  BRA `(.L_x_165) ;  /* 0xffffffd800a07947 */ /* 0x000fea000383ffff */
.L_x_174:
[----:B--2---:R2:W3:Y:S02]  /*d190*/  SYNCS.PHASECHK.TRANS64.TRYWAIT P0, [R0+URZ+0x50], R116 ;  /* 0x00005074000075a7 */ /* 0x0044e400080011ff */
[----:B---3--:R-:W-:Y:S05]  /*d1a0*/  @!P0 NANOSLEEP.SYNCS 0x989680 ;  /* 0x009896800000895d */ /* 0x008fea0003900000 */
[----:B------:R-:W3:Y:S02]  /*d1b0*/  @!P0 SYNCS.PHASECHK.TRANS64 P0, [R0+URZ+0x50], R116 ;  /* 0x00005074000085a7 */ /* 0x000ee400080010ff */
[----:B---3--:R-:W-:Y:S05]  /*d1c0*/  @!P0 BRA `(.L_x_174) ;  /* 0xfffffffc00f08947 */ /* 0x008fea000383ffff */
[----:B------:R-:W-:Y:S05]  /*d1d0*/  BRA `(.L_x_173) ;  /* 0xffffffe400247947 */ /* 0x000fea000383ffff */
        .weak           $__internal_0_$__cuda_sm10x_tcgen05_guardrail_trap_col_being_dealloced_not_returned_by_alloc
        .type           $__internal_0_$__cuda_sm10x_tcgen05_guardrail_trap_col_being_dealloced_not_returned_by_alloc,@function
        .size           $__internal_0_$__cuda_sm10x_tcgen05_guardrail_trap_col_being_dealloced_not_returned_by_alloc,($__internal_1_$__cuda_sm10x_tcgen05_guardrail_trap_phase_invalid_during_alloc - $__internal_0_$__cuda_sm10x_tcgen05_guardrail_trap_col_being_dealloced_not_returned_by_alloc)
$__internal_0_$__cuda_sm10x_tcgen05_guardrail_trap_col_being_dealloced_not_returned_by_alloc:
[----:B------:R-:W-:Y:S05]  /*d1e0*/  BPT.TRAP 0x1 ;  /* 0x000000040000795c */ /* 0x000fea0000300000 */
[----:B------:R-:W-:-:S04]  /*d1f0*/  HFMA2 R3, -RZ, RZ, 0, 0 ;  /* 0x00000000ff037431 */ /* 0x000fc800000001ff */
[----:B------:R-:W-:Y:S05]  /*d200*/  RET.REL.NODEC R2 `(_ZN7cutlass13device_kernelINS_4gemm6kernel13GemmUniversalIN4cute5tupleIJiiiiEEENS1_10collective13CollectiveMmaINS1_35MainloopSm100TmaUmmaWarpSpecializedILi5ELi2ELi2ENS5_IJNS4_1CILi4EEENSA_ILi1EEESC_EEEEENS5_IJNSA_ILi256EEESF_NSA_ILi32EEEEEEfNS5_IJlSC_lEEEfSI_NS4_8TiledMMAINS4_8MMA_AtomIJNS4_23SM100_MMA_TF32_2x1SM_SSINS_10tfloat32_tESM_fLi256ELi256ELNS4_4UMMA5MajorE0ELSO_0ELNSN_7ScaleInE0ELSP_0EEEEEENS4_6LayoutINS5_IJSC_SC_SC_EEENS5_IJNSA_ILi0EEESU_SU_EEEEENS5_IJNS4_10UnderscoreESX_SX_EEEEENS4_18SM100_TMA_2SM_LOADENS4_14ComposedLayoutINS4_7SwizzleILi3ELi4ELi3EEENS4_18smem_ptr_flag_bitsILi32EEENSS_INS5_IJNSA_ILi8EEESG_EEENS5_IJSG_SC_EEEEEEEvNS4_8identityENS4_28SM100_TMA_2SM_LOAD_MULTICASTES1A_vS1B_EENS_8epilogue10collective18CollectiveEpilogueINS1E_23Sm100TmaWarpSpecializedILi4ELi2ELi32ELb1ELb0EEEJNS5_IJNSA_ILi128EEESF_SG_EEENS5_IJNSS_IS1J_SC_EENSS_ISG_SC_EEEEEfSI_fSI_NS1E_6fusion15FusionCallbacksIS1I_NS1O_17LinearCombinationIffffLNS_15FloatRoundStyleE2EEES1K_S1N_JEEENS4_5SM1004TMEM4LOAD26SM100_TMEM_LOAD_32dp32b32xENS4_13SM90_TMA_LOADES1A_NS4_39AutoVectorizingCopyWithAssumedAlignmentILi128EEENS4_14SM90_TMA_STOREES1A_S20_S20_EEEvvEEEEvNT_6ParamsE) ;  /* 0xffffff2c027c7950 */ /* 0x000fea0003c3ffff */
        .weak           $__internal_1_$__cuda_sm10x_tcgen05_guardrail_trap_phase_invalid_during_alloc
        .type           $__internal_1_$__cuda_sm10x_tcgen05_guardrail_trap_phase_invalid_during_alloc,@function
        .size           $__internal_1_$__cuda_sm10x_tcgen05_guardrail_trap_phase_invalid_during_alloc,($__internal_2_$__cuda_sm10x_tcgen05_guardrail_trap_unallocated_columns_being_dealloced - $__internal_1_$__cuda_sm10x_tcgen05_guardrail_trap_phase_invalid_during_alloc)
$__internal_1_$__cuda_sm10x_tcgen05_guardrail_trap_phase_invalid_during_alloc:
[----:B------:R-:W-:Y:S05]  /*d210*/  BPT.TRAP 0x1 ;  /* 0x000000040000795c */ /* 0x000fea0000300000 */
[----:B------:R-:W-:-:S04]  /*d220*/  MOV R5, 0x0 ;  /* 0x0000000000057802 */ /* 0x000fc80000000f00 */
[----:B------:R-:W-:Y:S05]  /*d230*/  RET.REL.NODEC R4 `(_ZN7cutlass13device_kernelINS_4gemm6kernel13GemmUniversalIN4cute5tupleIJiiiiEEENS1_10collective13CollectiveMmaINS1_35MainloopSm100TmaUmmaWarpSpecializedILi5ELi2ELi2ENS5_IJNS4_1CILi4EEENSA_ILi1EEESC_EEEEENS5_IJNSA_ILi256EEESF_NSA_ILi32EEEEEEfNS5_IJlSC_lEEEfSI_NS4_8TiledMMAINS4_8MMA_AtomIJNS4_23SM100_MMA_TF32_2x1SM_SSINS_10tfloat32_tESM_fLi256ELi256ELNS4_4UMMA5MajorE0ELSO_0ELNSN_7ScaleInE0ELSP_0EEEEEENS4_6LayoutINS5_IJSC_SC_SC_EEENS5_IJNSA_ILi0EEESU_SU_EEEEENS5_IJNS4_10UnderscoreESX_SX_EEEEENS4_18SM100_TMA_2SM_LOADENS4_14ComposedLayoutINS4_7SwizzleILi3ELi4ELi3EEENS4_18smem_ptr_flag_bitsILi32EEENSS_INS5_IJNSA_ILi8EEESG_EEENS5_IJSG_SC_EEEEEEEvNS4_8identityENS4_28SM100_TMA_2SM_LOAD_MULTICASTES1A_vS1B_EENS_8epilogue10collective18CollectiveEpilogueINS1E_23Sm100TmaWarpSpecializedILi4ELi2ELi32ELb1ELb0EEEJNS5_IJNSA_ILi128EEESF_SG_EEENS5_IJNSS_IS1J_SC_EENSS_ISG_SC_EEEEEfSI_fSI_NS1E_6fusion15FusionCallbacksIS1I_NS1O_17LinearCombinationIffffLNS_15FloatRoundStyleE2EEES1K_S1N_JEEENS4_5SM1004TMEM4LOAD26SM100_TMEM_LOAD_32dp32b32xENS4_13SM90_TMA_LOADES1A_NS4_39AutoVectorizingCopyWithAssumedAlignmentILi128EEENS4_14SM90_TMA_STOREES1A_S20_S20_EEEvvEEEEvNT_6ParamsE) ;  /* 0xffffff2c04707950 */ /* 0x000fea0003c3ffff */
        .weak           $__internal_2_$__cuda_sm10x_tcgen05_guardrail_trap_unallocated_columns_being_dealloced
        .type           $__internal_2_$__cuda_sm10x_tcgen05_guardrail_trap_unallocated_columns_being_dealloced,@function
        .size           $__internal_2_$__cuda_sm10x_tcgen05_guardrail_trap_unallocated_columns_being_dealloced,(.L_x_238 - $__internal_2_$__cuda_sm10x_tcgen05_guardrail_trap_unallocated_columns_being_dealloced)
$__internal_2_$__cuda_sm10x_tcgen05_guardrail_trap_unallocated_columns_being_dealloced:
[----:B------:R-:W-:Y:S05]  /*d240*/  BPT.TRAP 0x1 ;  /* 0x000000040000795c */ /* 0x000fea0000300000 */
[----:B------:R-:W-:-:S04]  /*d250*/  HFMA2 R3, -RZ, RZ, 0, 0 ;  /* 0x00000000ff037431 */ /* 0x000fc800000001ff */
[----:B------:R-:W-:Y:S05]  /*d260*/  RET.REL.NODEC R2 `(_ZN7cutlass13device_kernelINS_4gemm6kernel13GemmUniversalIN4cute5tupleIJiiiiEEENS1_10collective13CollectiveMmaINS1_35MainloopSm100TmaUmmaWarpSpecializedILi5ELi2ELi2ENS5_IJNS4_1CILi4EEENSA_ILi1EEESC_EEEEENS5_IJNSA_ILi256EEESF_NSA_ILi32EEEEEEfNS5_IJlSC_lEEEfSI_NS4_8TiledMMAINS4_8MMA_AtomIJNS4_23SM100_MMA_TF32_2x1SM_SSINS_10tfloat32_tESM_fLi256ELi256ELNS4_4UMMA5MajorE0ELSO_0ELNSN_7ScaleInE0ELSP_0EEEEEENS4_6LayoutINS5_IJSC_SC_SC_EEENS5_IJNSA_ILi0EEESU_SU_EEEEENS5_IJNS4_10UnderscoreESX_SX_EEEEENS4_18SM100_TMA_2SM_LOADENS4_14ComposedLayoutINS4_7SwizzleILi3ELi4ELi3EEENS4_18smem_ptr_flag_bitsILi32EEENSS_INS5_IJNSA_ILi8EEESG_EEENS5_IJSG_SC_EEEEEEEvNS4_8identityENS4_28SM100_TMA_2SM_LOAD_MULTICASTES1A_vS1B_EENS_8epilogue10collective18CollectiveEpilogueINS1E_23Sm100TmaWarpSpecializedILi4ELi2ELi32ELb1ELb0EEEJNS5_IJNSA_ILi128EEESF_SG_EEENS5_IJNSS_IS1J_SC_EENSS_ISG_SC_EEEEEfSI_fSI_NS1E_6fusion15FusionCallbacksIS1I_NS1O_17LinearCombinationIffffLNS_15FloatRoundStyleE2EEES1K_S1N_JEEENS4_5SM1004TMEM4LOAD26SM100_TMEM_LOAD_32dp32b32xENS4_13SM90_TMA_LOADES1A_NS4_39AutoVectorizingCopyWithAssumedAlignmentILi128EEENS4_14SM90_TMA_STOREES1A_S20_S20_EEEvvEEEEvNT_6ParamsE) ;  /* 0xffffff2c02647950 */ /* 0x000fea0003c3ffff */
.L_x_237:
[----:B------:R-:W-:-:S00]  /*d270*/  BRA `(.L_x_237) ;  /* 0xfffffffc00fc7947 */ /* 0x000fc0000383ffff */
[----:B------:R-:W-:-:S00]  /*d280*/  NOP ;  /* 0x0000000000007918 */ /* 0x000fc00000000000 */
[----:B------:R-:W-:-:S00]  /*d290*/  NOP ;  /* 0x0000000000007918 */ /* 0x000fc00000000000 */
[----:B------:R-:W-:-:S00]  /*d2a0*/  NOP ;  /* 0x0000000000007918 */ /* 0x000fc00000000000 */
[----:B------:R-:W-:-:S00]  /*d2b0*/  NOP ;  /* 0x0000000000007918 */ /* 0x000fc00000000000 */
[----:B------:R-:W-:-:S00]  /*d2c0*/  NOP ;  /* 0x0000000000007918 */ /* 0x000fc00000000000 */
[----:B------:R-:W-:-:S00]  /*d2d0*/  NOP ;  /* 0x0000000000007918 */ /* 0x000fc00000000000 */
[----:B------:R-:W-:-:S00]  /*d2e0*/  NOP ;  /* 0x0000000000007918 */ /* 0x000fc00000000000 */
[----:B------:R-:W-:-:S00]  /*d2f0*/  NOP ;  /* 0x0000000000007918 */ /* 0x000fc00000000000 */
.L_x_238:


//--------------------- .nv.global.init           --------------------------
	.section	.nv.global.init,"aw",@progbits
.nv.global.init:
	.type		$str$27,@object
	.size		$str$27,($str$28 - $str$27)
$str$27:
        /*0000*/ 	.byte	0x28, 0x61, 0x64, 0x64, 0x72, 0x65, 0x73, 0x73, 0x20, 0x26, 0x20, 0x6d, 0x61, 0x73, 0x6b, 0x29
        /*0010*/ 	.byte	0x20, 0x3d, 0x3d, 0x20, 0x30, 0x00
	.type		$str$28,@object
	.size		$str$28,($str$26 - $str$28)
$str$28:
        /*0016*/ 	.byte	0x2f, 0x74, 0x6d, 0x70, 0x2f, 0x63, 0x75, 0x74, 0x6c, 0x61, 0x73, 0x73, 0x5f, 0x73, 0x77, 0x65
        /*0026*/ 	.byte	0x65, 0x70, 0x5f, 0x73, 0x72, 0x63, 0x2f, 0x69, 0x6e, 0x63, 0x6c, 0x75, 0x64, 0x65, 0x2f, 0x63
        /*0036*/ 	.byte	0x75, 0x74, 0x65, 0x2f, 0x70, 0x6f, 0x69, 0x6e, 0x74, 0x65, 0x72, 0x5f, 0x66, 0x6c, 0x61, 0x67
        /*0046*/ 	.byte	0x67, 0x65, 0x64, 0x2e, 0x68, 0x70, 0x70, 0x00
	.type		$str$26,@object
	.size		$str$26,($str$25 - $str$26)
$str$26:
        /*004e*/ 	.byte	0x2f, 0x74, 0x6d, 0x70, 0x2f, 0x63, 0x75, 0x74, 0x6c, 0x61, 0x73, 0x73, 0x5f, 0x73, 0x77, 0x65
        /*005e*/ 	.byte	0x65, 0x70, 0x5f, 0x73, 0x72, 0x63, 0x2f, 0x69, 0x6e, 0x63, 0x6c, 0x75, 0x64, 0x65, 0x2f, 0x63
        /*006e*/ 	.byte	0x75, 0x74, 0x65, 0x2f, 0x61, 0x74, 0x6f, 0x6d, 0x2f, 0x63, 0x6f, 0x70, 0x79, 0x5f, 0x74, 0x72
        /*007e*/ 	.byte	0x61, 0x69, 0x74, 0x73, 0x5f, 0x73, 0x6d, 0x31, 0x30, 0x30, 0x2e, 0x68, 0x70, 0x70, 0x00
	.type		$str$25,@object
	.size		$str$25,(__unnamed_1 - $str$25)
$str$25:
        /*008d*/ 	.byte	0x28, 0x28, 0x75, 0x69, 0x6e, 0x74, 0x33, 0x32, 0x5f, 0x74, 0x28, 0x74, 0x68, 0x72, 0x65, 0x61
        /*009d*/ 	.byte	0x64, 0x49, 0x64, 0x78, 0x2e, 0x78, 0x29, 0x20, 0x2f, 0x20, 0x33, 0x32, 0x29, 0x20, 0x25, 0x20
        /*00ad*/ 	.byte	0x34, 0x29, 0x20, 0x3d, 0x3d, 0x20, 0x28, 0x28, 0x28, 0x74, 0x6d, 0x65, 0x6d, 0x5f, 0x61, 0x64
        /*00bd*/ 	.byte	0x64, 0x72, 0x20, 0x3e, 0x3e, 0x20, 0x31, 0x36, 0x29, 0x20, 0x2f, 0x20, 0x33, 0x32, 0x29, 0x20
        /*00cd*/ 	.byte	0x25, 0x20, 0x34, 0x29, 0x00
	.type		__unnamed_1,@object
	.size		__unnamed_1,(__unnamed_2 - __unnamed_1)
__unnamed_1:
        /*00d2*/ 	.byte	0x61, 0x75, 0x74, 0x6f, 0x20, 0x63, 0x75, 0x74, 0x65, 0x3a, 0x3a, 0x61, 0x73, 0x5f, 0x70, 0x6f
        /* <DEDUP_REMOVED lines=23> */
        /*0252*/ 	.byte	0x43, 0x3c, 0x34, 0x30, 0x39, 0x36, 0x3e, 0x3e, 0x3e, 0x3e, 0x5d, 0x00
	.type		__unnamed_2,@object
	.size		__unnamed_2,(.L_2 - __unnamed_2)
__unnamed_2:
        /* <DEDUP_REMOVED lines=44> */
.L_2:


//--------------------- .nv.shared._ZN7cutlass13device_kernelINS_4gemm6kernel13GemmUniversalIN4cute5tupleIJiiiiEEENS1_10collective13CollectiveMmaINS1_35MainloopSm100TmaUmmaWarpSpecializedILi5ELi2ELi2ENS5_IJNS4_1CILi4EEENSA_ILi1EEESC_EEEEENS5_IJNSA_ILi256EEESF_NSA_ILi32EEEEEEfNS5_IJlSC_lEEEfSI_NS4_8TiledMMAINS4_8MMA_AtomIJNS4_23SM100_MMA_TF32_2x1SM_SSINS_10tfloat32_tESM_fLi256ELi256ELNS4_4UMMA5MajorE0ELSO_0ELNSN_7ScaleInE0ELSP_0EEEEEENS4_6LayoutINS5_IJSC_SC_SC_EEENS5_IJNSA_ILi0EEESU_SU_EEEEENS5_IJNS4_10UnderscoreESX_SX_EEEEENS4_18SM100_TMA_2SM_LOADENS4_14ComposedLayoutINS4_7SwizzleILi3ELi4ELi3EEENS4_18smem_ptr_flag_bitsILi32EEENSS_INS5_IJNSA_ILi8EEESG_EEENS5_IJSG_SC_EEEEEEEvNS4_8identityENS4_28SM100_TMA_2SM_LOAD_MULTICASTES1A_vS1B_EENS_8epilogue10collective18CollectiveEpilogueINS1E_23Sm100TmaWarpSpecializedILi4ELi2ELi32ELb1ELb0EEEJNS5_IJNSA_ILi128EEESF_SG_EEENS5_IJNSS_IS1J_SC_EENSS_ISG_SC_EEEEEfSI_fSI_NS1E_6fusion15FusionCallbacksIS1I_NS1O_17LinearCombinationIffffLNS_15FloatRoundStyleE2EEES1K_S1N_JEEENS4_5SM1004TMEM4LOAD26SM100_TMEM_LOAD_32dp32b32xENS4_13SM90_TMA_LOADES1A_NS4_39AutoVectorizingCopyWithAssumedAlignmentILi128EEENS4_14SM90_TMA_STOREES1A_S20_S20_EEEvvEEEEvNT_6ParamsE --------------------------
	.section	.nv.shared._ZN7cutlass13device_kernelINS_4gemm6kernel13GemmUniversalIN4cute5tupleIJiiiiEEENS1_10collective13CollectiveMmaINS1_35MainloopSm100TmaUmmaWarpSpecializedILi5ELi2ELi2ENS5_IJNS4_1CILi4EEENSA_ILi1EEESC_EEEEENS5_IJNSA_ILi256EEESF_NSA_ILi32EEEEEEfNS5_IJlSC_lEEEfSI_NS4_8TiledMMAINS4_8MMA_AtomIJNS4_23SM100_MMA_TF32_2x1SM_SSINS_10tfloat32_tESM_fLi256ELi256ELNS4_4UMMA5MajorE0ELSO_0ELNSN_7ScaleInE0ELSP_0EEEEEENS4_6LayoutINS5_IJSC_SC_SC_EEENS5_IJNSA_ILi0EEESU_SU_EEEEENS5_IJNS4_10UnderscoreESX_SX_EEEEENS4_18SM100_TMA_2SM_LOADENS4_14ComposedLayoutINS4_7SwizzleILi3ELi4ELi3EEENS4_18smem_ptr_flag_bitsILi32EEENSS_INS5_IJNSA_ILi8EEESG_EEENS5_IJSG_SC_EEEEEEEvNS4_8identityENS4_28SM100_TMA_2SM_LOAD_MULTICASTES1A_vS1B_EENS_8epilogue10collective18CollectiveEpilogueINS1E_23Sm100TmaWarpSpecializedILi4ELi2ELi32ELb1ELb0EEEJNS5_IJNSA_ILi128EEESF_SG_EEENS5_IJNSS_IS1J_SC_EENSS_ISG_SC_EEEEEfSI_fSI_NS1E_6fusion15FusionCallbacksIS1I_NS1O_17LinearCombinationIffffLNS_15FloatRoundStyleE2EEES1K_S1N_JEEENS4_5SM1004TMEM4LOAD26SM100_TMEM_LOAD_32dp32b32xENS4_13SM90_TMA_LOADES1A_NS4_39AutoVectorizingCopyWithAssumedAlignmentILi128EEENS4_14SM90_TMA_STOREES1A_S20_S20_EEEvvEEEEvNT_6ParamsE,"aw",@nobits
	.sectionflags	@""
	.align	16
	.zero		1024


//--------------------- .nv.shared.reserved.0     --------------------------
	.section	.nv.shared.reserved.0,"aw",@nobits
	.weak		__nv_reservedSMEM_offset_0_alias
	.size		__nv_reservedSMEM_offset_0_alias, 0, 64
	.other		__nv_reservedSMEM_offset_0_alias,@"STO_CUDA_RESERVED_SHARED STV_DEFAULT"
__nv_reservedSMEM_offset_0_alias:
	.zero		0
.nv.shared.reserved.0:
	.zero		64
	.weak		__nv_reservedSMEM_tcgen05_partition
	.type		__nv_reservedSMEM_tcgen05_partition,@object
	.size		__nv_reservedSMEM_tcgen05_partition,(.L_0 - __nv_reservedSMEM_tcgen05_partition)
__nv_reservedSMEM_tcgen05_partition:
	.zero		32
.L_0:


//--------------------- .nv.global                --------------------------
	.section	.nv.global,"aw",@nobits
.nv.global:
	.type		_ZN40_INTERNAL_a25784f7_4_k_cu_28b704b0_163784cute1_E,@object
	.size		_ZN40_INTERNAL_a25784f7_4_k_cu_28b704b0_163784cute1_E,(_ZN40_INTERNAL_a25784f7_4_k_cu_28b704b0_163784cuda3std3__45__cpo6cbeginE - _ZN40_INTERNAL_a25784f7_4_k_cu_28b704b0_163784cute1_E)
_ZN40_INTERNAL_a25784f7_4_k_cu_28b704b0_163784cute1_E:
	.zero		1
	.type		_ZN40_INTERNAL_a25784f7_4_k_cu_28b704b0_163784cuda3std3__45__cpo6cbeginE,@object
	.size		_ZN40_INTERNAL_a25784f7_4_k_cu_28b704b0_163784cuda3std3__45__cpo6cbeginE,(_ZN40_INTERNAL_a25784f7_4_k_cu_28b704b0_163784cuda3std3__48in_placeE - _ZN40_INTERNAL_a25784f7_4_k_cu_28b704b0_163784cuda3std3__45__cpo6cbeginE)
_ZN40_INTERNAL_a25784f7_4_k_cu_28b704b0_163784cuda3std3__45__cpo6cbeginE:
	.zero		1
	.type		_ZN40_INTERNAL_a25784f7_4_k_cu_28b704b0_163784cuda3std3__48in_placeE,@object
	.size		_ZN40_INTERNAL_a25784f7_4_k_cu_28b704b0_163784cuda3std3__48in_placeE,(_ZN40_INTERNAL_a25784f7_4_k_cu_28b704b0_163784cuda3std6ranges3__45__cpo9iter_moveE - _ZN40_INTERNAL_a25784f7_4_k_cu_28b704b0_163784cuda3std3__48in_placeE)
_ZN40_INTERNAL_a25784f7_4_k_cu_28b704b0_163784cuda3std3__48in_placeE:
	.zero		1
	.type		_ZN40_INTERNAL_a25784f7_4_k_cu_28b704b0_163784cuda3std6ranges3__45__cpo9iter_moveE,@object
	.size		_ZN40_INTERNAL_a25784f7_4_k_cu_28b704b0_163784cuda3std6ranges3__45__cpo9iter_moveE,(_ZN40_INTERNAL_a25784f7_4_k_cu_28b704b0_163784cuda3std3__45__cpo5beginE - _ZN40_INTERNAL_a25784f7_4_k_cu_28b704b0_163784cuda3std6ranges3__45__cpo9iter_moveE)
_ZN40_INTERNAL_a25784f7_4_k_cu_28b704b0_163784cuda3std6ranges3__45__cpo9iter_moveE:
	.zero		1
	.type		_ZN40_INTERNAL_a25784f7_4_k_cu_28b704b0_163784cuda3std3__45__cpo5beginE,@object
	.size		_ZN40_INTERNAL_a25784f7_4_k_cu_28b704b0_163784cuda3std3__45__cpo5beginE,(_ZN40_INTERNAL_a25784f7_4_k_cu_28b704b0_163784cuda3std3__442_GLOBAL__N__a25784f7_4_k_cu_28b704b0_163786ignoreE - _ZN40_INTERNAL_a25784f7_4_k_cu_28b704b0_163784cuda3std3__45__cpo5beginE)
_ZN40_INTERNAL_a25784f7_4_k_cu_28b704b0_163784cuda3std3__45__cpo5beginE:
	.zero		1
	.type		_ZN40_INTERNAL_a25784f7_4_k_cu_28b704b0_163784cuda3std3__442_GLOBAL__N__a25784f7_4_k_cu_28b704b0_163786ignoreE,@object
	.size		_ZN40_INTERNAL_a25784f7_4_k_cu_28b704b0_163784cuda3std3__442_GLOBAL__N__a25784f7_4_k_cu_28b704b0_163786ignoreE,(_ZN40_INTERNAL_a25784f7_4_k_cu_28b704b0_163784cute7productE - _ZN40_INTERNAL_a25784f7_4_k_cu_28b704b0_163784cuda3std3__442_GLOBAL__N__a25784f7_4_k_cu_28b704b0_163786ignoreE)
_ZN40_INTERNAL_a25784f7_4_k_cu_28b704b0_163784cuda3std3__442_GLOBAL__N__a25784f7_4_k_cu_28b704b0_163786ignoreE:
	.zero		1
	.type		_ZN40_INTERNAL_a25784f7_4_k_cu_28b704b0_163784cute7productE,@object
	.size		_ZN40_INTERNAL_a25784f7_4_k_cu_28b704b0_163784cute7productE,(_ZN40_INTERNAL_a25784f7_4_k_cu_28b704b0_163784cuda3std3__45__cpo3endE - _ZN40_INTERNAL_a25784f7_4_k_cu_28b704b0_163784cute7productE)
_ZN40_INTERNAL_a25784f7_4_k_cu_28b704b0_163784cute7productE:
	.zero		1
	.type		_ZN40_INTERNAL_a25784f7_4_k_cu_28b704b0_163784cuda3std3__45__cpo3endE,@object
	.size		_ZN40_INTERNAL_a25784f7_4_k_cu_28b704b0_163784cuda3std3__45__cpo3endE,(_ZN40_INTERNAL_a25784f7_4_k_cu_28b704b0_163784cuda3std3__419piecewise_constructE - _ZN40_INTERNAL_a25784f7_4_k_cu_28b704b0_163784cuda3std3__45__cpo3endE)
_ZN40_INTERNAL_a25784f7_4_k_cu_28b704b0_163784cuda3std3__45__cpo3endE:
	.zero		1
	.type		_ZN40_INTERNAL_a25784f7_4_k_cu_28b704b0_163784cuda3std3__419piecewise_constructE,@object
	.size		_ZN40_INTERNAL_a25784f7_4_k_cu_28b704b0_163784cuda3std3__419piecewise_constructE,(_ZN40_INTERNAL_a25784f7_4_k_cu_28b704b0_163784cuda3std3__45__cpo4cendE - _ZN40_INTERNAL_a25784f7_4_k_cu_28b704b0_163784cuda3std3__419piecewise_constructE)
_ZN40_INTERNAL_a25784f7_4_k_cu_28b704b0_163784cuda3std3__419piecewise_constructE:
	.zero		1
	.type		_ZN40_INTERNAL_a25784f7_4_k_cu_28b704b0_163784cuda3std3__45__cpo4cendE,@object
	.size		_ZN40_INTERNAL_a25784f7_4_k_cu_28b704b0_163784cuda3std3__45__cpo4cendE,(_ZN40_INTERNAL_a25784f7_4_k_cu_28b704b0_163784cuda3std6ranges3__45__cpo4swapE - _ZN40_INTERNAL_a25784f7_4_k_cu_28b704b0_163784cuda3std3__45__cpo4cendE)
_ZN40_INTERNAL_a25784f7_4_k_cu_28b704b0_163784cuda3std3__45__cpo4cendE:
	.zero		1
	.type		_ZN40_INTERNAL_a25784f7_4_k_cu_28b704b0_163784cuda3std6ranges3__45__cpo4swapE,@object
	.size		_ZN40_INTERNAL_a25784f7_4_k_cu_28b704b0_163784cuda3std6ranges3__45__cpo4swapE,(.L_10 - _ZN40_INTERNAL_a25784f7_4_k_cu_28b704b0_163784cuda3std6ranges3__45__cpo4swapE)
_ZN40_INTERNAL_a25784f7_4_k_cu_28b704b0_163784cuda3std6ranges3__45__cpo4swapE:
	.zero		1
.L_10:


//--------------------- .nv.constant0._ZN7cutlass13device_kernelINS_4gemm6kernel13GemmUniversalIN4cute5tupleIJiiiiEEENS1_10collective13CollectiveMmaINS1_35MainloopSm100TmaUmmaWarpSpecializedILi5ELi2ELi2ENS5_IJNS4_1CILi4EEENSA_ILi1EEESC_EEEEENS5_IJNSA_ILi256EEESF_NSA_ILi32EEEEEEfNS5_IJlSC_lEEEfSI_NS4_8TiledMMAINS4_8MMA_AtomIJNS4_23SM100_MMA_TF32_2x1SM_SSINS_10tfloat32_tESM_fLi256ELi256ELNS4_4UMMA5MajorE0ELSO_0ELNSN_7ScaleInE0ELSP_0EEEEEENS4_6LayoutINS5_IJSC_SC_SC_EEENS5_IJNSA_ILi0EEESU_SU_EEEEENS5_IJNS4_10UnderscoreESX_SX_EEEEENS4_18SM100_TMA_2SM_LOADENS4_14ComposedLayoutINS4_7SwizzleILi3ELi4ELi3EEENS4_18smem_ptr_flag_bitsILi32EEENSS_INS5_IJNSA_ILi8EEESG_EEENS5_IJSG_SC_EEEEEEEvNS4_8identityENS4_28SM100_TMA_2SM_LOAD_MULTICASTES1A_vS1B_EENS_8epilogue10collective18CollectiveEpilogueINS1E_23Sm100TmaWarpSpecializedILi4ELi2ELi32ELb1ELb0EEEJNS5_IJNSA_ILi128EEESF_SG_EEENS5_IJNSS_IS1J_SC_EENSS_ISG_SC_EEEEEfSI_fSI_NS1E_6fusion15FusionCallbacksIS1I_NS1O_17LinearCombinationIffffLNS_15FloatRoundStyleE2EEES1K_S1N_JEEENS4_5SM1004TMEM4LOAD26SM100_TMEM_LOAD_32dp32b32xENS4_13SM90_TMA_LOADES1A_NS4_39AutoVectorizingCopyWithAssumedAlignmentILi128EEENS4_14SM90_TMA_STOREES1A_S20_S20_EEEvvEEEEvNT_6ParamsE --------------------------
	.section	.nv.constant0._ZN7cutlass13device_kernelINS_4gemm6kernel13GemmUniversalIN4cute5tupleIJiiiiEEENS1_10collective13CollectiveMmaINS1_35MainloopSm100TmaUmmaWarpSpecializedILi5ELi2ELi2ENS5_IJNS4_1CILi4EEENSA_ILi1EEESC_EEEEENS5_IJNSA_ILi256EEESF_NSA_ILi32EEEEEEfNS5_IJlSC_lEEEfSI_NS4_8TiledMMAINS4_8MMA_AtomIJNS4_23SM100_MMA_TF32_2x1SM_SSINS_10tfloat32_tESM_fLi256ELi256ELNS4_4UMMA5MajorE0ELSO_0ELNSN_7ScaleInE0ELSP_0EEEEEENS4_6LayoutINS5_IJSC_SC_SC_EEENS5_IJNSA_ILi0EEESU_SU_EEEEENS5_IJNS4_10UnderscoreESX_SX_EEEEENS4_18SM100_TMA_2SM_LOADENS4_14ComposedLayoutINS4_7SwizzleILi3ELi4ELi3EEENS4_18smem_ptr_flag_bitsILi32EEENSS_INS5_IJNSA_ILi8EEESG_EEENS5_IJSG_SC_EEEEEEEvNS4_8identityENS4_28SM100_TMA_2SM_LOAD_MULTICASTES1A_vS1B_EENS_8epilogue10collective18CollectiveEpilogueINS1E_23Sm100TmaWarpSpecializedILi4ELi2ELi32ELb1ELb0EEEJNS5_IJNSA_ILi128EEESF_SG_EEENS5_IJNSS_IS1J_SC_EENSS_ISG_SC_EEEEEfSI_fSI_NS1E_6fusion15FusionCallbacksIS1I_NS1O_17LinearCombinationIffffLNS_15FloatRoundStyleE2EEES1K_S1N_JEEENS4_5SM1004TMEM4LOAD26SM100_TMEM_LOAD_32dp32b32xENS4_13SM90_TMA_LOADES1A_NS4_39AutoVectorizingCopyWithAssumedAlignmentILi128EEENS4_14SM90_TMA_STOREES1A_S20_S20_EEEvvEEEEvNT_6ParamsE,"a",@progbits
	.sectionflags	@""
	.align	4
.nv.constant0._ZN7cutlass13device_kernelINS_4gemm6kernel13GemmUniversalIN4cute5tupleIJiiiiEEENS1_10collective13CollectiveMmaINS1_35MainloopSm100TmaUmmaWarpSpecializedILi5ELi2ELi2ENS5_IJNS4_1CILi4EEENSA_ILi1EEESC_EEEEENS5_IJNSA_ILi256EEESF_NSA_ILi32EEEEEEfNS5_IJlSC_lEEEfSI_NS4_8TiledMMAINS4_8MMA_AtomIJNS4_23SM100_MMA_TF32_2x1SM_SSINS_10tfloat32_tESM_fLi256ELi256ELNS4_4UMMA5MajorE0ELSO_0ELNSN_7ScaleInE0ELSP_0EEEEEENS4_6LayoutINS5_IJSC_SC_SC_EEENS5_IJNSA_ILi0EEESU_SU_EEEEENS5_IJNS4_10UnderscoreESX_SX_EEEEENS4_18SM100_TMA_2SM_LOADENS4_14ComposedLayoutINS4_7SwizzleILi3ELi4ELi3EEENS4_18smem_ptr_flag_bitsILi32EEENSS_INS5_IJNSA_ILi8EEESG_EEENS5_IJSG_SC_EEEEEEEvNS4_8identityENS4_28SM100_TMA_2SM_LOAD_MULTICASTES1A_vS1B_EENS_8epilogue10collective18CollectiveEpilogueINS1E_23Sm100TmaWarpSpecializedILi4ELi2ELi32ELb1ELb0EEEJNS5_IJNSA_ILi128EEESF_SG_EEENS5_IJNSS_IS1J_SC_EENSS_ISG_SC_EEEEEfSI_fSI_NS1E_6fusion15FusionCallbacksIS1I_NS1O_17LinearCombinationIffffLNS_15FloatRoundStyleE2EEES1K_S1N_JEEENS4_5SM1004TMEM4LOAD26SM100_TMEM_LOAD_32dp32b32xENS4_13SM90_TMA_LOADES1A_NS4_39AutoVectorizingCopyWithAssumedAlignmentILi128EEENS4_14SM90_TMA_STOREES1A_S20_S20_EEEvvEEEEvNT_6ParamsE:
	.zero		2944


//--------------------- SYMBOLS --------------------------

	.type		.nv.reservedSmem.offset0,@object
	.size		.nv.reservedSmem.offset0,0x4
	.type		.nv.reservedSmem.cap,@object
	.size		.nv.reservedSmem.cap,0x4
	.type		__assertfail,@function
